//
// Generated by NVIDIA NVVM Compiler
//
// Compiler Build ID: CL-36424714
// Cuda compilation tools, release 13.0, V13.0.88
// Based on NVVM 20.0.0
//

.version 9.0
.target sm_100
.address_size 64

	// .globl	_Z20inicializarFeromonasv
.global .align 4 .b8 precalc_xorwow_matrix[102400];
.global .align 4 .b8 precalc_xorwow_offset_matrix[102400];
.global .align 4 .b8 mrg32k3aM1[2304];
.global .align 4 .b8 mrg32k3aM2[2304];
.global .align 4 .b8 mrg32k3aM1SubSeq[2016];
.global .align 4 .b8 mrg32k3aM2SubSeq[2016];
.global .align 4 .b8 mrg32k3aM1Seq[2304];
.global .align 4 .b8 mrg32k3aM2Seq[2304];
.const .align 8 .b8 __cr_lgamma_table[72];
.global .align 4 .b8 distancias[100] = {0, 0, 0, 0, 0, 0, 64, 64, 0, 0, 16, 65, 0, 0, 0, 64, 0, 0, 160, 64, 0, 0, 64, 64, 0, 0, 0, 0, 0, 0, 128, 64, 0, 0, 0, 65, 0, 0, 0, 64, 0, 0, 16, 65, 0, 0, 128, 64, 0, 0, 0, 0, 0, 0, 0, 65, 0, 0, 128, 63, 0, 0, 0, 64, 0, 0, 0, 65, 0, 0, 0, 65, 0, 0, 0, 0, 0, 0, 128, 64, 0, 0, 160, 64, 0, 0, 0, 64, 0, 0, 128, 63, 0, 0, 128, 64};
.global .align 4 .b8 feromonas[100];

.visible .entry _Z20inicializarFeromonasv()
{
	.reg .pred 	%p<2>;
	.reg .b32 	%r<6>;
	.reg .b64 	%rd<6>;

	mov.u32 	%r1, %tid.x;
	mov.u32 	%r3, %tid.y;
	max.u32 	%r4, %r1, %r3;
	setp.gt.u32 	%p1, %r4, 4;
	@%p1 bra 	$L__BB0_2;
	mul.wide.u32 	%rd1, %r1, 20;
	mov.u64 	%rd2, feromonas;
	add.s64 	%rd3, %rd2, %rd1;
	mul.wide.u32 	%rd4, %r3, 4;
	add.s64 	%rd5, %rd3, %rd4;
	mov.b32 	%r5, 1065353216;
	st.global.u32 	[%rd5], %r5;
$L__BB0_2:
	ret;

}
	// .globl	_Z19construirSolucionesPiPfP17curandStateXORWOWS0_
.visible .entry _Z19construirSolucionesPiPfP17curandStateXORWOWS0_(
	.param .u64 .ptr .align 1 _Z19construirSolucionesPiPfP17curandStateXORWOWS0__param_0,
	.param .u64 .ptr .align 1 _Z19construirSolucionesPiPfP17curandStateXORWOWS0__param_1,
	.param .u64 .ptr .align 1 _Z19construirSolucionesPiPfP17curandStateXORWOWS0__param_2,
	.param .u64 .ptr .align 1 _Z19construirSolucionesPiPfP17curandStateXORWOWS0__param_3
)
{
	.local .align 1 .b8 	__local_depot1[5];
	.reg .b64 	%SP;
	.reg .b64 	%SPL;
	.reg .pred 	%p<463>;
	.reg .b16 	%rs<26>;
	.reg .b32 	%r<456>;
	.reg .b32 	%f<2705>;
	.reg .b64 	%rd<101>;
	.reg .b64 	%fd<2>;

	mov.u64 	%SPL, __local_depot1;
	ld.param.u64 	%rd11, [_Z19construirSolucionesPiPfP17curandStateXORWOWS0__param_2];
	ld.param.u64 	%rd12, [_Z19construirSolucionesPiPfP17curandStateXORWOWS0__param_3];
	add.u64 	%rd1, %SPL, 0;
	mov.u32 	%r20, %ctaid.x;
	mov.u32 	%r21, %ntid.x;
	mov.u32 	%r22, %tid.x;
	mad.lo.s32 	%r1, %r20, %r21, %r22;
	setp.gt.s32 	%p1, %r1, 4;
	mov.f32 	%f2647, 0f00000000;
	@%p1 bra 	$L__BB1_366;
	cvta.to.global.u64 	%rd14, %rd11;
	mov.b16 	%rs1, 0;
	st.local.u8 	[%rd1], %rs1;
	st.local.u8 	[%rd1+1], %rs1;
	st.local.u8 	[%rd1+2], %rs1;
	st.local.u8 	[%rd1+3], %rs1;
	st.local.u8 	[%rd1+4], %rs1;
	mul.wide.s32 	%rd15, %r1, 48;
	add.s64 	%rd2, %rd14, %rd15;
	ld.global.v2.u32 	{%r2, %r23}, [%rd2];
	ld.global.v2.u32 	{%r4, %r3}, [%rd2+8];
	ld.global.v2.u32 	{%r5, %r6}, [%rd2+16];
	ld.global.v2.u32 	{%r7, %r8}, [%rd2+24];
	ld.global.f32 	%f1, [%rd2+32];
	ld.global.f64 	%fd1, [%rd2+40];
	shr.u32 	%r24, %r23, 2;
	xor.b32  	%r25, %r24, %r23;
	shl.b32 	%r26, %r6, 4;
	shl.b32 	%r27, %r25, 1;
	xor.b32  	%r28, %r26, %r27;
	xor.b32  	%r29, %r28, %r6;
	xor.b32  	%r9, %r29, %r25;
	add.s32 	%r30, %r2, %r9;
	add.s32 	%r31, %r30, 362437;
	mul.hi.u32 	%r32, %r31, -858993459;
	shr.u32 	%r33, %r32, 2;
	mul.lo.s32 	%r34, %r33, 5;
	sub.s32 	%r10, %r31, %r34;
	cvt.u64.u32 	%rd16, %r10;
	add.s64 	%rd17, %rd1, %rd16;
	mov.b16 	%rs2, 1;
	st.local.u8 	[%rd17], %rs2;
	add.s32 	%r11, %r2, 1812185;
	mul.wide.u32 	%rd18, %r10, 20;
	mov.u64 	%rd19, distancias;
	add.s64 	%rd3, %rd19, %rd18;
	mov.u64 	%rd20, feromonas;
	add.s64 	%rd4, %rd20, %rd18;
	ld.local.u8 	%rs3, [%rd1];
	setp.ne.s16 	%p2, %rs3, 0;
	@%p2 bra 	$L__BB1_18;
	ld.global.f32 	%f2, [%rd3];
	setp.eq.f32 	%p3, %f2, 0f00000000;
	@%p3 bra 	$L__BB1_18;
	ld.global.f32 	%f3, [%rd4];
	abs.f32 	%f4, %f3;
	setp.lt.f32 	%p4, %f4, 0f00800000;
	mul.f32 	%f368, %f4, 0f4B800000;
	selp.f32 	%f369, %f368, %f4, %p4;
	selp.f32 	%f370, 0fC1C00000, 0f00000000, %p4;
	mov.b32 	%r35, %f369;
	add.s32 	%r36, %r35, -1060439283;
	and.b32  	%r37, %r36, -8388608;
	sub.s32 	%r38, %r35, %r37;
	mov.b32 	%f371, %r38;
	cvt.rn.f32.s32 	%f372, %r37;
	fma.rn.f32 	%f373, %f372, 0f34000000, %f370;
	add.f32 	%f374, %f371, 0fBF800000;
	add.f32 	%f375, %f371, 0f3F800000;
	rcp.approx.ftz.f32 	%f376, %f375;
	add.f32 	%f377, %f374, %f374;
	mul.f32 	%f378, %f377, %f376;
	mul.f32 	%f379, %f378, %f378;
	sub.f32 	%f380, %f374, %f378;
	add.f32 	%f381, %f380, %f380;
	neg.f32 	%f382, %f378;
	fma.rn.f32 	%f383, %f382, %f374, %f381;
	mul.rn.f32 	%f384, %f376, %f383;
	fma.rn.f32 	%f385, %f379, 0f3A2C32E4, 0f3B52E7DB;
	fma.rn.f32 	%f386, %f385, %f379, 0f3C93BB73;
	fma.rn.f32 	%f387, %f386, %f379, 0f3DF6384F;
	mul.rn.f32 	%f388, %f387, %f379;
	fma.rn.f32 	%f389, %f378, 0f3FB8AA3B, %f373;
	sub.f32 	%f390, %f373, %f389;
	fma.rn.f32 	%f391, %f378, 0f3FB8AA3B, %f390;
	fma.rn.f32 	%f392, %f384, 0f3FB8AA3B, %f391;
	fma.rn.f32 	%f393, %f378, 0f32A55E34, %f392;
	mul.f32 	%f394, %f388, 0f40400000;
	fma.rn.f32 	%f395, %f394, %f384, %f393;
	fma.rn.f32 	%f396, %f388, %f378, %f395;
	add.rn.f32 	%f397, %f389, %f396;
	neg.f32 	%f398, %f389;
	add.rn.f32 	%f399, %f397, %f398;
	neg.f32 	%f400, %f399;
	add.rn.f32 	%f401, %f396, %f400;
	mov.f32 	%f2645, 0f3F800000;
	mul.rn.f32 	%f402, %f397, %f2645;
	sub.f32 	%f403, %f397, %f402;
	add.f32 	%f404, %f401, %f403;
	cvt.rni.f32.f32 	%f405, %f402;
	sub.f32 	%f406, %f402, %f405;
	add.f32 	%f407, %f406, %f404;
	fma.rn.f32 	%f408, %f407, 0f391FCB8E, 0f3AAF85ED;
	fma.rn.f32 	%f409, %f408, %f407, 0f3C1D9856;
	fma.rn.f32 	%f410, %f409, %f407, 0f3D6357BB;
	fma.rn.f32 	%f411, %f410, %f407, 0f3E75FDEC;
	fma.rn.f32 	%f412, %f411, %f407, 0f3F317218;
	fma.rn.f32 	%f413, %f412, %f407, 0f3F800000;
	cvt.rzi.s32.f32 	%r39, %f405;
	setp.gt.f32 	%p5, %f405, 0f00000000;
	selp.b32 	%r40, 0, -2097152000, %p5;
	add.s32 	%r41, %r40, 2130706432;
	mov.b32 	%f414, %r41;
	mul.f32 	%f415, %f413, %f414;
	shl.b32 	%r42, %r39, 23;
	sub.s32 	%r43, %r42, %r40;
	mov.b32 	%f416, %r43;
	mul.f32 	%f417, %f415, %f416;
	abs.f32 	%f418, %f402;
	setp.gt.f32 	%p6, %f418, 0f43180000;
	setp.lt.f32 	%p7, %f402, 0f00000000;
	selp.f32 	%f419, 0f00000000, 0f7F800000, %p7;
	selp.f32 	%f5, %f419, %f417, %p6;
	setp.eq.f32 	%p8, %f3, 0f3F800000;
	@%p8 bra 	$L__BB1_10;
	setp.num.f32 	%p9, %f4, %f4;
	@%p9 bra 	$L__BB1_6;
	mov.f32 	%f420, 0f3F800000;
	add.rn.f32 	%f2645, %f3, %f420;
	bra.uni 	$L__BB1_10;
$L__BB1_6:
	setp.neu.f32 	%p10, %f3, 0f00000000;
	setp.neu.f32 	%p11, %f4, 0f7F800000;
	and.pred  	%p12, %p10, %p11;
	@%p12 bra 	$L__BB1_8;
	add.f32 	%f2645, %f3, %f3;
	bra.uni 	$L__BB1_10;
$L__BB1_8:
	setp.geu.f32 	%p13, %f3, 0f00000000;
	mov.f32 	%f2645, %f5;
	@%p13 bra 	$L__BB1_10;
	neg.f32 	%f2645, %f5;
$L__BB1_10:
	rcp.rn.f32 	%f10, %f2;
	abs.f32 	%f11, %f10;
	setp.lt.f32 	%p14, %f11, 0f00800000;
	mul.f32 	%f422, %f11, 0f4B800000;
	selp.f32 	%f423, %f422, %f11, %p14;
	selp.f32 	%f424, 0fC1C00000, 0f00000000, %p14;
	mov.b32 	%r44, %f423;
	add.s32 	%r45, %r44, -1060439283;
	and.b32  	%r46, %r45, -8388608;
	sub.s32 	%r47, %r44, %r46;
	mov.b32 	%f425, %r47;
	cvt.rn.f32.s32 	%f426, %r46;
	fma.rn.f32 	%f427, %f426, 0f34000000, %f424;
	add.f32 	%f428, %f425, 0fBF800000;
	add.f32 	%f429, %f425, 0f3F800000;
	rcp.approx.ftz.f32 	%f430, %f429;
	add.f32 	%f431, %f428, %f428;
	mul.f32 	%f432, %f431, %f430;
	mul.f32 	%f433, %f432, %f432;
	sub.f32 	%f434, %f428, %f432;
	add.f32 	%f435, %f434, %f434;
	neg.f32 	%f436, %f432;
	fma.rn.f32 	%f437, %f436, %f428, %f435;
	mul.rn.f32 	%f438, %f430, %f437;
	fma.rn.f32 	%f439, %f433, 0f3A2C32E4, 0f3B52E7DB;
	fma.rn.f32 	%f440, %f439, %f433, 0f3C93BB73;
	fma.rn.f32 	%f441, %f440, %f433, 0f3DF6384F;
	mul.rn.f32 	%f442, %f441, %f433;
	fma.rn.f32 	%f443, %f432, 0f3FB8AA3B, %f427;
	sub.f32 	%f444, %f427, %f443;
	fma.rn.f32 	%f445, %f432, 0f3FB8AA3B, %f444;
	fma.rn.f32 	%f446, %f438, 0f3FB8AA3B, %f445;
	fma.rn.f32 	%f447, %f432, 0f32A55E34, %f446;
	mul.f32 	%f448, %f442, 0f40400000;
	fma.rn.f32 	%f449, %f448, %f438, %f447;
	fma.rn.f32 	%f450, %f442, %f432, %f449;
	add.rn.f32 	%f451, %f443, %f450;
	neg.f32 	%f452, %f443;
	add.rn.f32 	%f453, %f451, %f452;
	neg.f32 	%f454, %f453;
	add.rn.f32 	%f455, %f450, %f454;
	mov.f32 	%f456, 0f40A00000;
	mul.rn.f32 	%f457, %f451, %f456;
	neg.f32 	%f458, %f457;
	fma.rn.f32 	%f459, %f451, 0f40A00000, %f458;
	fma.rn.f32 	%f460, %f455, 0f40A00000, %f459;
	cvt.rni.f32.f32 	%f461, %f457;
	sub.f32 	%f462, %f457, %f461;
	add.f32 	%f463, %f462, %f460;
	fma.rn.f32 	%f464, %f463, 0f391FCB8E, 0f3AAF85ED;
	fma.rn.f32 	%f465, %f464, %f463, 0f3C1D9856;
	fma.rn.f32 	%f466, %f465, %f463, 0f3D6357BB;
	fma.rn.f32 	%f467, %f466, %f463, 0f3E75FDEC;
	fma.rn.f32 	%f468, %f467, %f463, 0f3F317218;
	fma.rn.f32 	%f469, %f468, %f463, 0f3F800000;
	cvt.rzi.s32.f32 	%r48, %f461;
	setp.gt.f32 	%p15, %f461, 0f00000000;
	selp.b32 	%r49, 0, -2097152000, %p15;
	add.s32 	%r50, %r49, 2130706432;
	mov.b32 	%f470, %r50;
	mul.f32 	%f471, %f469, %f470;
	shl.b32 	%r51, %r48, 23;
	sub.s32 	%r52, %r51, %r49;
	mov.b32 	%f472, %r52;
	mul.f32 	%f473, %f471, %f472;
	abs.f32 	%f474, %f457;
	setp.gt.f32 	%p16, %f474, 0f43180000;
	setp.lt.f32 	%p17, %f457, 0f00000000;
	selp.f32 	%f475, 0f00000000, 0f7F800000, %p17;
	selp.f32 	%f12, %f475, %f473, %p16;
	setp.eq.f32 	%p18, %f10, 0f3F800000;
	mov.f32 	%f2646, 0f3F800000;
	@%p18 bra 	$L__BB1_17;
	setp.num.f32 	%p19, %f11, %f11;
	@%p19 bra 	$L__BB1_13;
	mov.f32 	%f476, 0f40A00000;
	add.rn.f32 	%f2646, %f10, %f476;
	bra.uni 	$L__BB1_17;
$L__BB1_13:
	setp.neu.f32 	%p20, %f10, 0f00000000;
	setp.neu.f32 	%p21, %f11, 0f7F800000;
	and.pred  	%p22, %p20, %p21;
	@%p22 bra 	$L__BB1_15;
	add.f32 	%f2646, %f10, %f10;
	bra.uni 	$L__BB1_17;
$L__BB1_15:
	setp.geu.f32 	%p23, %f10, 0f00000000;
	mov.f32 	%f2646, %f12;
	@%p23 bra 	$L__BB1_17;
	neg.f32 	%f2646, %f12;
$L__BB1_17:
	mul.f32 	%f2647, %f2645, %f2646;
$L__BB1_18:
	mul.lo.s32 	%r53, %r1, 5;
	cvta.to.global.u64 	%rd21, %rd12;
	mul.wide.s32 	%rd22, %r53, 4;
	add.s64 	%rd5, %rd21, %rd22;
	st.global.f32 	[%rd5], %f2647;
	ld.local.u8 	%rs4, [%rd1+1];
	setp.ne.s16 	%p24, %rs4, 0;
	mov.f32 	%f2650, 0f00000000;
	@%p24 bra 	$L__BB1_35;
	ld.global.f32 	%f19, [%rd3+4];
	setp.eq.f32 	%p25, %f19, 0f00000000;
	@%p25 bra 	$L__BB1_35;
	ld.global.f32 	%f20, [%rd4+4];
	abs.f32 	%f21, %f20;
	setp.lt.f32 	%p26, %f21, 0f00800000;
	mul.f32 	%f480, %f21, 0f4B800000;
	selp.f32 	%f481, %f480, %f21, %p26;
	selp.f32 	%f482, 0fC1C00000, 0f00000000, %p26;
	mov.b32 	%r54, %f481;
	add.s32 	%r55, %r54, -1060439283;
	and.b32  	%r56, %r55, -8388608;
	sub.s32 	%r57, %r54, %r56;
	mov.b32 	%f483, %r57;
	cvt.rn.f32.s32 	%f484, %r56;
	fma.rn.f32 	%f485, %f484, 0f34000000, %f482;
	add.f32 	%f486, %f483, 0fBF800000;
	add.f32 	%f487, %f483, 0f3F800000;
	rcp.approx.ftz.f32 	%f488, %f487;
	add.f32 	%f489, %f486, %f486;
	mul.f32 	%f490, %f489, %f488;
	mul.f32 	%f491, %f490, %f490;
	sub.f32 	%f492, %f486, %f490;
	add.f32 	%f493, %f492, %f492;
	neg.f32 	%f494, %f490;
	fma.rn.f32 	%f495, %f494, %f486, %f493;
	mul.rn.f32 	%f496, %f488, %f495;
	fma.rn.f32 	%f497, %f491, 0f3A2C32E4, 0f3B52E7DB;
	fma.rn.f32 	%f498, %f497, %f491, 0f3C93BB73;
	fma.rn.f32 	%f499, %f498, %f491, 0f3DF6384F;
	mul.rn.f32 	%f500, %f499, %f491;
	fma.rn.f32 	%f501, %f490, 0f3FB8AA3B, %f485;
	sub.f32 	%f502, %f485, %f501;
	fma.rn.f32 	%f503, %f490, 0f3FB8AA3B, %f502;
	fma.rn.f32 	%f504, %f496, 0f3FB8AA3B, %f503;
	fma.rn.f32 	%f505, %f490, 0f32A55E34, %f504;
	mul.f32 	%f506, %f500, 0f40400000;
	fma.rn.f32 	%f507, %f506, %f496, %f505;
	fma.rn.f32 	%f508, %f500, %f490, %f507;
	add.rn.f32 	%f509, %f501, %f508;
	neg.f32 	%f510, %f501;
	add.rn.f32 	%f511, %f509, %f510;
	neg.f32 	%f512, %f511;
	add.rn.f32 	%f513, %f508, %f512;
	mov.f32 	%f2648, 0f3F800000;
	mul.rn.f32 	%f514, %f509, %f2648;
	sub.f32 	%f515, %f509, %f514;
	add.f32 	%f516, %f513, %f515;
	cvt.rni.f32.f32 	%f517, %f514;
	sub.f32 	%f518, %f514, %f517;
	add.f32 	%f519, %f518, %f516;
	fma.rn.f32 	%f520, %f519, 0f391FCB8E, 0f3AAF85ED;
	fma.rn.f32 	%f521, %f520, %f519, 0f3C1D9856;
	fma.rn.f32 	%f522, %f521, %f519, 0f3D6357BB;
	fma.rn.f32 	%f523, %f522, %f519, 0f3E75FDEC;
	fma.rn.f32 	%f524, %f523, %f519, 0f3F317218;
	fma.rn.f32 	%f525, %f524, %f519, 0f3F800000;
	cvt.rzi.s32.f32 	%r58, %f517;
	setp.gt.f32 	%p27, %f517, 0f00000000;
	selp.b32 	%r59, 0, -2097152000, %p27;
	add.s32 	%r60, %r59, 2130706432;
	mov.b32 	%f526, %r60;
	mul.f32 	%f527, %f525, %f526;
	shl.b32 	%r61, %r58, 23;
	sub.s32 	%r62, %r61, %r59;
	mov.b32 	%f528, %r62;
	mul.f32 	%f529, %f527, %f528;
	abs.f32 	%f530, %f514;
	setp.gt.f32 	%p28, %f530, 0f43180000;
	setp.lt.f32 	%p29, %f514, 0f00000000;
	selp.f32 	%f531, 0f00000000, 0f7F800000, %p29;
	selp.f32 	%f22, %f531, %f529, %p28;
	setp.eq.f32 	%p30, %f20, 0f3F800000;
	@%p30 bra 	$L__BB1_27;
	setp.nan.f32 	%p31, %f21, %f21;
	@%p31 bra 	$L__BB1_26;
	setp.eq.f32 	%p32, %f20, 0f00000000;
	setp.eq.f32 	%p33, %f21, 0f7F800000;
	or.pred  	%p34, %p32, %p33;
	@%p34 bra 	$L__BB1_25;
	setp.geu.f32 	%p35, %f20, 0f00000000;
	mov.f32 	%f2648, %f22;
	@%p35 bra 	$L__BB1_27;
	neg.f32 	%f2648, %f22;
	bra.uni 	$L__BB1_27;
$L__BB1_25:
	add.f32 	%f2648, %f20, %f20;
	bra.uni 	$L__BB1_27;
$L__BB1_26:
	mov.f32 	%f532, 0f3F800000;
	add.rn.f32 	%f2648, %f20, %f532;
$L__BB1_27:
	rcp.rn.f32 	%f27, %f19;
	abs.f32 	%f28, %f27;
	setp.lt.f32 	%p36, %f28, 0f00800000;
	mul.f32 	%f534, %f28, 0f4B800000;
	selp.f32 	%f535, %f534, %f28, %p36;
	selp.f32 	%f536, 0fC1C00000, 0f00000000, %p36;
	mov.b32 	%r63, %f535;
	add.s32 	%r64, %r63, -1060439283;
	and.b32  	%r65, %r64, -8388608;
	sub.s32 	%r66, %r63, %r65;
	mov.b32 	%f537, %r66;
	cvt.rn.f32.s32 	%f538, %r65;
	fma.rn.f32 	%f539, %f538, 0f34000000, %f536;
	add.f32 	%f540, %f537, 0fBF800000;
	add.f32 	%f541, %f537, 0f3F800000;
	rcp.approx.ftz.f32 	%f542, %f541;
	add.f32 	%f543, %f540, %f540;
	mul.f32 	%f544, %f543, %f542;
	mul.f32 	%f545, %f544, %f544;
	sub.f32 	%f546, %f540, %f544;
	add.f32 	%f547, %f546, %f546;
	neg.f32 	%f548, %f544;
	fma.rn.f32 	%f549, %f548, %f540, %f547;
	mul.rn.f32 	%f550, %f542, %f549;
	fma.rn.f32 	%f551, %f545, 0f3A2C32E4, 0f3B52E7DB;
	fma.rn.f32 	%f552, %f551, %f545, 0f3C93BB73;
	fma.rn.f32 	%f553, %f552, %f545, 0f3DF6384F;
	mul.rn.f32 	%f554, %f553, %f545;
	fma.rn.f32 	%f555, %f544, 0f3FB8AA3B, %f539;
	sub.f32 	%f556, %f539, %f555;
	fma.rn.f32 	%f557, %f544, 0f3FB8AA3B, %f556;
	fma.rn.f32 	%f558, %f550, 0f3FB8AA3B, %f557;
	fma.rn.f32 	%f559, %f544, 0f32A55E34, %f558;
	mul.f32 	%f560, %f554, 0f40400000;
	fma.rn.f32 	%f561, %f560, %f550, %f559;
	fma.rn.f32 	%f562, %f554, %f544, %f561;
	add.rn.f32 	%f563, %f555, %f562;
	neg.f32 	%f564, %f555;
	add.rn.f32 	%f565, %f563, %f564;
	neg.f32 	%f566, %f565;
	add.rn.f32 	%f567, %f562, %f566;
	mov.f32 	%f568, 0f40A00000;
	mul.rn.f32 	%f569, %f563, %f568;
	neg.f32 	%f570, %f569;
	fma.rn.f32 	%f571, %f563, 0f40A00000, %f570;
	fma.rn.f32 	%f572, %f567, 0f40A00000, %f571;
	cvt.rni.f32.f32 	%f573, %f569;
	sub.f32 	%f574, %f569, %f573;
	add.f32 	%f575, %f574, %f572;
	fma.rn.f32 	%f576, %f575, 0f391FCB8E, 0f3AAF85ED;
	fma.rn.f32 	%f577, %f576, %f575, 0f3C1D9856;
	fma.rn.f32 	%f578, %f577, %f575, 0f3D6357BB;
	fma.rn.f32 	%f579, %f578, %f575, 0f3E75FDEC;
	fma.rn.f32 	%f580, %f579, %f575, 0f3F317218;
	fma.rn.f32 	%f581, %f580, %f575, 0f3F800000;
	cvt.rzi.s32.f32 	%r67, %f573;
	setp.gt.f32 	%p37, %f573, 0f00000000;
	selp.b32 	%r68, 0, -2097152000, %p37;
	add.s32 	%r69, %r68, 2130706432;
	mov.b32 	%f582, %r69;
	mul.f32 	%f583, %f581, %f582;
	shl.b32 	%r70, %r67, 23;
	sub.s32 	%r71, %r70, %r68;
	mov.b32 	%f584, %r71;
	mul.f32 	%f585, %f583, %f584;
	abs.f32 	%f586, %f569;
	setp.gt.f32 	%p38, %f586, 0f43180000;
	setp.lt.f32 	%p39, %f569, 0f00000000;
	selp.f32 	%f587, 0f00000000, 0f7F800000, %p39;
	selp.f32 	%f29, %f587, %f585, %p38;
	setp.eq.f32 	%p40, %f27, 0f3F800000;
	mov.f32 	%f2649, 0f3F800000;
	@%p40 bra 	$L__BB1_34;
	setp.nan.f32 	%p41, %f28, %f28;
	@%p41 bra 	$L__BB1_33;
	setp.eq.f32 	%p42, %f27, 0f00000000;
	setp.eq.f32 	%p43, %f28, 0f7F800000;
	or.pred  	%p44, %p42, %p43;
	@%p44 bra 	$L__BB1_32;
	setp.geu.f32 	%p45, %f27, 0f00000000;
	mov.f32 	%f2649, %f29;
	@%p45 bra 	$L__BB1_34;
	neg.f32 	%f2649, %f29;
	bra.uni 	$L__BB1_34;
$L__BB1_32:
	add.f32 	%f2649, %f27, %f27;
	bra.uni 	$L__BB1_34;
$L__BB1_33:
	mov.f32 	%f588, 0f40A00000;
	add.rn.f32 	%f2649, %f27, %f588;
$L__BB1_34:
	mul.f32 	%f2650, %f2648, %f2649;
$L__BB1_35:
	add.f32 	%f590, %f2647, 0f00000000;
	add.f32 	%f36, %f590, %f2650;
	st.global.f32 	[%rd5+4], %f2650;
	ld.local.u8 	%rs5, [%rd1+2];
	setp.ne.s16 	%p46, %rs5, 0;
	mov.f32 	%f2653, 0f00000000;
	@%p46 bra 	$L__BB1_52;
	ld.global.f32 	%f37, [%rd3+8];
	setp.eq.f32 	%p47, %f37, 0f00000000;
	@%p47 bra 	$L__BB1_52;
	ld.global.f32 	%f38, [%rd4+8];
	abs.f32 	%f39, %f38;
	setp.lt.f32 	%p48, %f39, 0f00800000;
	mul.f32 	%f593, %f39, 0f4B800000;
	selp.f32 	%f594, %f593, %f39, %p48;
	selp.f32 	%f595, 0fC1C00000, 0f00000000, %p48;
	mov.b32 	%r72, %f594;
	add.s32 	%r73, %r72, -1060439283;
	and.b32  	%r74, %r73, -8388608;
	sub.s32 	%r75, %r72, %r74;
	mov.b32 	%f596, %r75;
	cvt.rn.f32.s32 	%f597, %r74;
	fma.rn.f32 	%f598, %f597, 0f34000000, %f595;
	add.f32 	%f599, %f596, 0fBF800000;
	add.f32 	%f600, %f596, 0f3F800000;
	rcp.approx.ftz.f32 	%f601, %f600;
	add.f32 	%f602, %f599, %f599;
	mul.f32 	%f603, %f602, %f601;
	mul.f32 	%f604, %f603, %f603;
	sub.f32 	%f605, %f599, %f603;
	add.f32 	%f606, %f605, %f605;
	neg.f32 	%f607, %f603;
	fma.rn.f32 	%f608, %f607, %f599, %f606;
	mul.rn.f32 	%f609, %f601, %f608;
	fma.rn.f32 	%f610, %f604, 0f3A2C32E4, 0f3B52E7DB;
	fma.rn.f32 	%f611, %f610, %f604, 0f3C93BB73;
	fma.rn.f32 	%f612, %f611, %f604, 0f3DF6384F;
	mul.rn.f32 	%f613, %f612, %f604;
	fma.rn.f32 	%f614, %f603, 0f3FB8AA3B, %f598;
	sub.f32 	%f615, %f598, %f614;
	fma.rn.f32 	%f616, %f603, 0f3FB8AA3B, %f615;
	fma.rn.f32 	%f617, %f609, 0f3FB8AA3B, %f616;
	fma.rn.f32 	%f618, %f603, 0f32A55E34, %f617;
	mul.f32 	%f619, %f613, 0f40400000;
	fma.rn.f32 	%f620, %f619, %f609, %f618;
	fma.rn.f32 	%f621, %f613, %f603, %f620;
	add.rn.f32 	%f622, %f614, %f621;
	neg.f32 	%f623, %f614;
	add.rn.f32 	%f624, %f622, %f623;
	neg.f32 	%f625, %f624;
	add.rn.f32 	%f626, %f621, %f625;
	mov.f32 	%f2651, 0f3F800000;
	mul.rn.f32 	%f627, %f622, %f2651;
	sub.f32 	%f628, %f622, %f627;
	add.f32 	%f629, %f626, %f628;
	cvt.rni.f32.f32 	%f630, %f627;
	sub.f32 	%f631, %f627, %f630;
	add.f32 	%f632, %f631, %f629;
	fma.rn.f32 	%f633, %f632, 0f391FCB8E, 0f3AAF85ED;
	fma.rn.f32 	%f634, %f633, %f632, 0f3C1D9856;
	fma.rn.f32 	%f635, %f634, %f632, 0f3D6357BB;
	fma.rn.f32 	%f636, %f635, %f632, 0f3E75FDEC;
	fma.rn.f32 	%f637, %f636, %f632, 0f3F317218;
	fma.rn.f32 	%f638, %f637, %f632, 0f3F800000;
	cvt.rzi.s32.f32 	%r76, %f630;
	setp.gt.f32 	%p49, %f630, 0f00000000;
	selp.b32 	%r77, 0, -2097152000, %p49;
	add.s32 	%r78, %r77, 2130706432;
	mov.b32 	%f639, %r78;
	mul.f32 	%f640, %f638, %f639;
	shl.b32 	%r79, %r76, 23;
	sub.s32 	%r80, %r79, %r77;
	mov.b32 	%f641, %r80;
	mul.f32 	%f642, %f640, %f641;
	abs.f32 	%f643, %f627;
	setp.gt.f32 	%p50, %f643, 0f43180000;
	setp.lt.f32 	%p51, %f627, 0f00000000;
	selp.f32 	%f644, 0f00000000, 0f7F800000, %p51;
	selp.f32 	%f40, %f644, %f642, %p50;
	setp.eq.f32 	%p52, %f38, 0f3F800000;
	@%p52 bra 	$L__BB1_44;
	setp.nan.f32 	%p53, %f39, %f39;
	@%p53 bra 	$L__BB1_43;
	setp.eq.f32 	%p54, %f38, 0f00000000;
	setp.eq.f32 	%p55, %f39, 0f7F800000;
	or.pred  	%p56, %p54, %p55;
	@%p56 bra 	$L__BB1_42;
	setp.geu.f32 	%p57, %f38, 0f00000000;
	mov.f32 	%f2651, %f40;
	@%p57 bra 	$L__BB1_44;
	neg.f32 	%f2651, %f40;
	bra.uni 	$L__BB1_44;
$L__BB1_42:
	add.f32 	%f2651, %f38, %f38;
	bra.uni 	$L__BB1_44;
$L__BB1_43:
	mov.f32 	%f645, 0f3F800000;
	add.rn.f32 	%f2651, %f38, %f645;
$L__BB1_44:
	rcp.rn.f32 	%f45, %f37;
	abs.f32 	%f46, %f45;
	setp.lt.f32 	%p58, %f46, 0f00800000;
	mul.f32 	%f647, %f46, 0f4B800000;
	selp.f32 	%f648, %f647, %f46, %p58;
	selp.f32 	%f649, 0fC1C00000, 0f00000000, %p58;
	mov.b32 	%r81, %f648;
	add.s32 	%r82, %r81, -1060439283;
	and.b32  	%r83, %r82, -8388608;
	sub.s32 	%r84, %r81, %r83;
	mov.b32 	%f650, %r84;
	cvt.rn.f32.s32 	%f651, %r83;
	fma.rn.f32 	%f652, %f651, 0f34000000, %f649;
	add.f32 	%f653, %f650, 0fBF800000;
	add.f32 	%f654, %f650, 0f3F800000;
	rcp.approx.ftz.f32 	%f655, %f654;
	add.f32 	%f656, %f653, %f653;
	mul.f32 	%f657, %f656, %f655;
	mul.f32 	%f658, %f657, %f657;
	sub.f32 	%f659, %f653, %f657;
	add.f32 	%f660, %f659, %f659;
	neg.f32 	%f661, %f657;
	fma.rn.f32 	%f662, %f661, %f653, %f660;
	mul.rn.f32 	%f663, %f655, %f662;
	fma.rn.f32 	%f664, %f658, 0f3A2C32E4, 0f3B52E7DB;
	fma.rn.f32 	%f665, %f664, %f658, 0f3C93BB73;
	fma.rn.f32 	%f666, %f665, %f658, 0f3DF6384F;
	mul.rn.f32 	%f667, %f666, %f658;
	fma.rn.f32 	%f668, %f657, 0f3FB8AA3B, %f652;
	sub.f32 	%f669, %f652, %f668;
	fma.rn.f32 	%f670, %f657, 0f3FB8AA3B, %f669;
	fma.rn.f32 	%f671, %f663, 0f3FB8AA3B, %f670;
	fma.rn.f32 	%f672, %f657, 0f32A55E34, %f671;
	mul.f32 	%f673, %f667, 0f40400000;
	fma.rn.f32 	%f674, %f673, %f663, %f672;
	fma.rn.f32 	%f675, %f667, %f657, %f674;
	add.rn.f32 	%f676, %f668, %f675;
	neg.f32 	%f677, %f668;
	add.rn.f32 	%f678, %f676, %f677;
	neg.f32 	%f679, %f678;
	add.rn.f32 	%f680, %f675, %f679;
	mov.f32 	%f681, 0f40A00000;
	mul.rn.f32 	%f682, %f676, %f681;
	neg.f32 	%f683, %f682;
	fma.rn.f32 	%f684, %f676, 0f40A00000, %f683;
	fma.rn.f32 	%f685, %f680, 0f40A00000, %f684;
	cvt.rni.f32.f32 	%f686, %f682;
	sub.f32 	%f687, %f682, %f686;
	add.f32 	%f688, %f687, %f685;
	fma.rn.f32 	%f689, %f688, 0f391FCB8E, 0f3AAF85ED;
	fma.rn.f32 	%f690, %f689, %f688, 0f3C1D9856;
	fma.rn.f32 	%f691, %f690, %f688, 0f3D6357BB;
	fma.rn.f32 	%f692, %f691, %f688, 0f3E75FDEC;
	fma.rn.f32 	%f693, %f692, %f688, 0f3F317218;
	fma.rn.f32 	%f694, %f693, %f688, 0f3F800000;
	cvt.rzi.s32.f32 	%r85, %f686;
	setp.gt.f32 	%p59, %f686, 0f00000000;
	selp.b32 	%r86, 0, -2097152000, %p59;
	add.s32 	%r87, %r86, 2130706432;
	mov.b32 	%f695, %r87;
	mul.f32 	%f696, %f694, %f695;
	shl.b32 	%r88, %r85, 23;
	sub.s32 	%r89, %r88, %r86;
	mov.b32 	%f697, %r89;
	mul.f32 	%f698, %f696, %f697;
	abs.f32 	%f699, %f682;
	setp.gt.f32 	%p60, %f699, 0f43180000;
	setp.lt.f32 	%p61, %f682, 0f00000000;
	selp.f32 	%f700, 0f00000000, 0f7F800000, %p61;
	selp.f32 	%f47, %f700, %f698, %p60;
	setp.eq.f32 	%p62, %f45, 0f3F800000;
	mov.f32 	%f2652, 0f3F800000;
	@%p62 bra 	$L__BB1_51;
	setp.nan.f32 	%p63, %f46, %f46;
	@%p63 bra 	$L__BB1_50;
	setp.eq.f32 	%p64, %f45, 0f00000000;
	setp.eq.f32 	%p65, %f46, 0f7F800000;
	or.pred  	%p66, %p64, %p65;
	@%p66 bra 	$L__BB1_49;
	setp.geu.f32 	%p67, %f45, 0f00000000;
	mov.f32 	%f2652, %f47;
	@%p67 bra 	$L__BB1_51;
	neg.f32 	%f2652, %f47;
	bra.uni 	$L__BB1_51;
$L__BB1_49:
	add.f32 	%f2652, %f45, %f45;
	bra.uni 	$L__BB1_51;
$L__BB1_50:
	mov.f32 	%f701, 0f40A00000;
	add.rn.f32 	%f2652, %f45, %f701;
$L__BB1_51:
	mul.f32 	%f2653, %f2651, %f2652;
$L__BB1_52:
	add.f32 	%f54, %f36, %f2653;
	st.global.f32 	[%rd5+8], %f2653;
	ld.local.u8 	%rs6, [%rd1+3];
	setp.ne.s16 	%p68, %rs6, 0;
	mov.f32 	%f2656, 0f00000000;
	@%p68 bra 	$L__BB1_69;
	ld.global.f32 	%f55, [%rd3+12];
	setp.eq.f32 	%p69, %f55, 0f00000000;
	@%p69 bra 	$L__BB1_69;
	ld.global.f32 	%f56, [%rd4+12];
	abs.f32 	%f57, %f56;
	setp.lt.f32 	%p70, %f57, 0f00800000;
	mul.f32 	%f705, %f57, 0f4B800000;
	selp.f32 	%f706, %f705, %f57, %p70;
	selp.f32 	%f707, 0fC1C00000, 0f00000000, %p70;
	mov.b32 	%r90, %f706;
	add.s32 	%r91, %r90, -1060439283;
	and.b32  	%r92, %r91, -8388608;
	sub.s32 	%r93, %r90, %r92;
	mov.b32 	%f708, %r93;
	cvt.rn.f32.s32 	%f709, %r92;
	fma.rn.f32 	%f710, %f709, 0f34000000, %f707;
	add.f32 	%f711, %f708, 0fBF800000;
	add.f32 	%f712, %f708, 0f3F800000;
	rcp.approx.ftz.f32 	%f713, %f712;
	add.f32 	%f714, %f711, %f711;
	mul.f32 	%f715, %f714, %f713;
	mul.f32 	%f716, %f715, %f715;
	sub.f32 	%f717, %f711, %f715;
	add.f32 	%f718, %f717, %f717;
	neg.f32 	%f719, %f715;
	fma.rn.f32 	%f720, %f719, %f711, %f718;
	mul.rn.f32 	%f721, %f713, %f720;
	fma.rn.f32 	%f722, %f716, 0f3A2C32E4, 0f3B52E7DB;
	fma.rn.f32 	%f723, %f722, %f716, 0f3C93BB73;
	fma.rn.f32 	%f724, %f723, %f716, 0f3DF6384F;
	mul.rn.f32 	%f725, %f724, %f716;
	fma.rn.f32 	%f726, %f715, 0f3FB8AA3B, %f710;
	sub.f32 	%f727, %f710, %f726;
	fma.rn.f32 	%f728, %f715, 0f3FB8AA3B, %f727;
	fma.rn.f32 	%f729, %f721, 0f3FB8AA3B, %f728;
	fma.rn.f32 	%f730, %f715, 0f32A55E34, %f729;
	mul.f32 	%f731, %f725, 0f40400000;
	fma.rn.f32 	%f732, %f731, %f721, %f730;
	fma.rn.f32 	%f733, %f725, %f715, %f732;
	add.rn.f32 	%f734, %f726, %f733;
	neg.f32 	%f735, %f726;
	add.rn.f32 	%f736, %f734, %f735;
	neg.f32 	%f737, %f736;
	add.rn.f32 	%f738, %f733, %f737;
	mov.f32 	%f2654, 0f3F800000;
	mul.rn.f32 	%f739, %f734, %f2654;
	sub.f32 	%f740, %f734, %f739;
	add.f32 	%f741, %f738, %f740;
	cvt.rni.f32.f32 	%f742, %f739;
	sub.f32 	%f743, %f739, %f742;
	add.f32 	%f744, %f743, %f741;
	fma.rn.f32 	%f745, %f744, 0f391FCB8E, 0f3AAF85ED;
	fma.rn.f32 	%f746, %f745, %f744, 0f3C1D9856;
	fma.rn.f32 	%f747, %f746, %f744, 0f3D6357BB;
	fma.rn.f32 	%f748, %f747, %f744, 0f3E75FDEC;
	fma.rn.f32 	%f749, %f748, %f744, 0f3F317218;
	fma.rn.f32 	%f750, %f749, %f744, 0f3F800000;
	cvt.rzi.s32.f32 	%r94, %f742;
	setp.gt.f32 	%p71, %f742, 0f00000000;
	selp.b32 	%r95, 0, -2097152000, %p71;
	add.s32 	%r96, %r95, 2130706432;
	mov.b32 	%f751, %r96;
	mul.f32 	%f752, %f750, %f751;
	shl.b32 	%r97, %r94, 23;
	sub.s32 	%r98, %r97, %r95;
	mov.b32 	%f753, %r98;
	mul.f32 	%f754, %f752, %f753;
	abs.f32 	%f755, %f739;
	setp.gt.f32 	%p72, %f755, 0f43180000;
	setp.lt.f32 	%p73, %f739, 0f00000000;
	selp.f32 	%f756, 0f00000000, 0f7F800000, %p73;
	selp.f32 	%f58, %f756, %f754, %p72;
	setp.eq.f32 	%p74, %f56, 0f3F800000;
	@%p74 bra 	$L__BB1_61;
	setp.nan.f32 	%p75, %f57, %f57;
	@%p75 bra 	$L__BB1_60;
	setp.eq.f32 	%p76, %f56, 0f00000000;
	setp.eq.f32 	%p77, %f57, 0f7F800000;
	or.pred  	%p78, %p76, %p77;
	@%p78 bra 	$L__BB1_59;
	setp.geu.f32 	%p79, %f56, 0f00000000;
	mov.f32 	%f2654, %f58;
	@%p79 bra 	$L__BB1_61;
	neg.f32 	%f2654, %f58;
	bra.uni 	$L__BB1_61;
$L__BB1_59:
	add.f32 	%f2654, %f56, %f56;
	bra.uni 	$L__BB1_61;
$L__BB1_60:
	mov.f32 	%f757, 0f3F800000;
	add.rn.f32 	%f2654, %f56, %f757;
$L__BB1_61:
	rcp.rn.f32 	%f63, %f55;
	abs.f32 	%f64, %f63;
	setp.lt.f32 	%p80, %f64, 0f00800000;
	mul.f32 	%f759, %f64, 0f4B800000;
	selp.f32 	%f760, %f759, %f64, %p80;
	selp.f32 	%f761, 0fC1C00000, 0f00000000, %p80;
	mov.b32 	%r99, %f760;
	add.s32 	%r100, %r99, -1060439283;
	and.b32  	%r101, %r100, -8388608;
	sub.s32 	%r102, %r99, %r101;
	mov.b32 	%f762, %r102;
	cvt.rn.f32.s32 	%f763, %r101;
	fma.rn.f32 	%f764, %f763, 0f34000000, %f761;
	add.f32 	%f765, %f762, 0fBF800000;
	add.f32 	%f766, %f762, 0f3F800000;
	rcp.approx.ftz.f32 	%f767, %f766;
	add.f32 	%f768, %f765, %f765;
	mul.f32 	%f769, %f768, %f767;
	mul.f32 	%f770, %f769, %f769;
	sub.f32 	%f771, %f765, %f769;
	add.f32 	%f772, %f771, %f771;
	neg.f32 	%f773, %f769;
	fma.rn.f32 	%f774, %f773, %f765, %f772;
	mul.rn.f32 	%f775, %f767, %f774;
	fma.rn.f32 	%f776, %f770, 0f3A2C32E4, 0f3B52E7DB;
	fma.rn.f32 	%f777, %f776, %f770, 0f3C93BB73;
	fma.rn.f32 	%f778, %f777, %f770, 0f3DF6384F;
	mul.rn.f32 	%f779, %f778, %f770;
	fma.rn.f32 	%f780, %f769, 0f3FB8AA3B, %f764;
	sub.f32 	%f781, %f764, %f780;
	fma.rn.f32 	%f782, %f769, 0f3FB8AA3B, %f781;
	fma.rn.f32 	%f783, %f775, 0f3FB8AA3B, %f782;
	fma.rn.f32 	%f784, %f769, 0f32A55E34, %f783;
	mul.f32 	%f785, %f779, 0f40400000;
	fma.rn.f32 	%f786, %f785, %f775, %f784;
	fma.rn.f32 	%f787, %f779, %f769, %f786;
	add.rn.f32 	%f788, %f780, %f787;
	neg.f32 	%f789, %f780;
	add.rn.f32 	%f790, %f788, %f789;
	neg.f32 	%f791, %f790;
	add.rn.f32 	%f792, %f787, %f791;
	mov.f32 	%f793, 0f40A00000;
	mul.rn.f32 	%f794, %f788, %f793;
	neg.f32 	%f795, %f794;
	fma.rn.f32 	%f796, %f788, 0f40A00000, %f795;
	fma.rn.f32 	%f797, %f792, 0f40A00000, %f796;
	cvt.rni.f32.f32 	%f798, %f794;
	sub.f32 	%f799, %f794, %f798;
	add.f32 	%f800, %f799, %f797;
	fma.rn.f32 	%f801, %f800, 0f391FCB8E, 0f3AAF85ED;
	fma.rn.f32 	%f802, %f801, %f800, 0f3C1D9856;
	fma.rn.f32 	%f803, %f802, %f800, 0f3D6357BB;
	fma.rn.f32 	%f804, %f803, %f800, 0f3E75FDEC;
	fma.rn.f32 	%f805, %f804, %f800, 0f3F317218;
	fma.rn.f32 	%f806, %f805, %f800, 0f3F800000;
	cvt.rzi.s32.f32 	%r103, %f798;
	setp.gt.f32 	%p81, %f798, 0f00000000;
	selp.b32 	%r104, 0, -2097152000, %p81;
	add.s32 	%r105, %r104, 2130706432;
	mov.b32 	%f807, %r105;
	mul.f32 	%f808, %f806, %f807;
	shl.b32 	%r106, %r103, 23;
	sub.s32 	%r107, %r106, %r104;
	mov.b32 	%f809, %r107;
	mul.f32 	%f810, %f808, %f809;
	abs.f32 	%f811, %f794;
	setp.gt.f32 	%p82, %f811, 0f43180000;
	setp.lt.f32 	%p83, %f794, 0f00000000;
	selp.f32 	%f812, 0f00000000, 0f7F800000, %p83;
	selp.f32 	%f65, %f812, %f810, %p82;
	setp.eq.f32 	%p84, %f63, 0f3F800000;
	mov.f32 	%f2655, 0f3F800000;
	@%p84 bra 	$L__BB1_68;
	setp.nan.f32 	%p85, %f64, %f64;
	@%p85 bra 	$L__BB1_67;
	setp.eq.f32 	%p86, %f63, 0f00000000;
	setp.eq.f32 	%p87, %f64, 0f7F800000;
	or.pred  	%p88, %p86, %p87;
	@%p88 bra 	$L__BB1_66;
	setp.geu.f32 	%p89, %f63, 0f00000000;
	mov.f32 	%f2655, %f65;
	@%p89 bra 	$L__BB1_68;
	neg.f32 	%f2655, %f65;
	bra.uni 	$L__BB1_68;
$L__BB1_66:
	add.f32 	%f2655, %f63, %f63;
	bra.uni 	$L__BB1_68;
$L__BB1_67:
	mov.f32 	%f813, 0f40A00000;
	add.rn.f32 	%f2655, %f63, %f813;
$L__BB1_68:
	mul.f32 	%f2656, %f2654, %f2655;
$L__BB1_69:
	add.f32 	%f72, %f54, %f2656;
	st.global.f32 	[%rd5+12], %f2656;
	ld.local.u8 	%rs7, [%rd1+4];
	setp.ne.s16 	%p90, %rs7, 0;
	mov.f32 	%f2659, 0f00000000;
	@%p90 bra 	$L__BB1_86;
	ld.global.f32 	%f73, [%rd3+16];
	setp.eq.f32 	%p91, %f73, 0f00000000;
	@%p91 bra 	$L__BB1_86;
	ld.global.f32 	%f74, [%rd4+16];
	abs.f32 	%f75, %f74;
	setp.lt.f32 	%p92, %f75, 0f00800000;
	mul.f32 	%f817, %f75, 0f4B800000;
	selp.f32 	%f818, %f817, %f75, %p92;
	selp.f32 	%f819, 0fC1C00000, 0f00000000, %p92;
	mov.b32 	%r108, %f818;
	add.s32 	%r109, %r108, -1060439283;
	and.b32  	%r110, %r109, -8388608;
	sub.s32 	%r111, %r108, %r110;
	mov.b32 	%f820, %r111;
	cvt.rn.f32.s32 	%f821, %r110;
	fma.rn.f32 	%f822, %f821, 0f34000000, %f819;
	add.f32 	%f823, %f820, 0fBF800000;
	add.f32 	%f824, %f820, 0f3F800000;
	rcp.approx.ftz.f32 	%f825, %f824;
	add.f32 	%f826, %f823, %f823;
	mul.f32 	%f827, %f826, %f825;
	mul.f32 	%f828, %f827, %f827;
	sub.f32 	%f829, %f823, %f827;
	add.f32 	%f830, %f829, %f829;
	neg.f32 	%f831, %f827;
	fma.rn.f32 	%f832, %f831, %f823, %f830;
	mul.rn.f32 	%f833, %f825, %f832;
	fma.rn.f32 	%f834, %f828, 0f3A2C32E4, 0f3B52E7DB;
	fma.rn.f32 	%f835, %f834, %f828, 0f3C93BB73;
	fma.rn.f32 	%f836, %f835, %f828, 0f3DF6384F;
	mul.rn.f32 	%f837, %f836, %f828;
	fma.rn.f32 	%f838, %f827, 0f3FB8AA3B, %f822;
	sub.f32 	%f839, %f822, %f838;
	fma.rn.f32 	%f840, %f827, 0f3FB8AA3B, %f839;
	fma.rn.f32 	%f841, %f833, 0f3FB8AA3B, %f840;
	fma.rn.f32 	%f842, %f827, 0f32A55E34, %f841;
	mul.f32 	%f843, %f837, 0f40400000;
	fma.rn.f32 	%f844, %f843, %f833, %f842;
	fma.rn.f32 	%f845, %f837, %f827, %f844;
	add.rn.f32 	%f846, %f838, %f845;
	neg.f32 	%f847, %f838;
	add.rn.f32 	%f848, %f846, %f847;
	neg.f32 	%f849, %f848;
	add.rn.f32 	%f850, %f845, %f849;
	mov.f32 	%f2657, 0f3F800000;
	mul.rn.f32 	%f851, %f846, %f2657;
	sub.f32 	%f852, %f846, %f851;
	add.f32 	%f853, %f850, %f852;
	cvt.rni.f32.f32 	%f854, %f851;
	sub.f32 	%f855, %f851, %f854;
	add.f32 	%f856, %f855, %f853;
	fma.rn.f32 	%f857, %f856, 0f391FCB8E, 0f3AAF85ED;
	fma.rn.f32 	%f858, %f857, %f856, 0f3C1D9856;
	fma.rn.f32 	%f859, %f858, %f856, 0f3D6357BB;
	fma.rn.f32 	%f860, %f859, %f856, 0f3E75FDEC;
	fma.rn.f32 	%f861, %f860, %f856, 0f3F317218;
	fma.rn.f32 	%f862, %f861, %f856, 0f3F800000;
	cvt.rzi.s32.f32 	%r112, %f854;
	setp.gt.f32 	%p93, %f854, 0f00000000;
	selp.b32 	%r113, 0, -2097152000, %p93;
	add.s32 	%r114, %r113, 2130706432;
	mov.b32 	%f863, %r114;
	mul.f32 	%f864, %f862, %f863;
	shl.b32 	%r115, %r112, 23;
	sub.s32 	%r116, %r115, %r113;
	mov.b32 	%f865, %r116;
	mul.f32 	%f866, %f864, %f865;
	abs.f32 	%f867, %f851;
	setp.gt.f32 	%p94, %f867, 0f43180000;
	setp.lt.f32 	%p95, %f851, 0f00000000;
	selp.f32 	%f868, 0f00000000, 0f7F800000, %p95;
	selp.f32 	%f76, %f868, %f866, %p94;
	setp.eq.f32 	%p96, %f74, 0f3F800000;
	@%p96 bra 	$L__BB1_78;
	setp.nan.f32 	%p97, %f75, %f75;
	@%p97 bra 	$L__BB1_77;
	setp.eq.f32 	%p98, %f74, 0f00000000;
	setp.eq.f32 	%p99, %f75, 0f7F800000;
	or.pred  	%p100, %p98, %p99;
	@%p100 bra 	$L__BB1_76;
	setp.geu.f32 	%p101, %f74, 0f00000000;
	mov.f32 	%f2657, %f76;
	@%p101 bra 	$L__BB1_78;
	neg.f32 	%f2657, %f76;
	bra.uni 	$L__BB1_78;
$L__BB1_76:
	add.f32 	%f2657, %f74, %f74;
	bra.uni 	$L__BB1_78;
$L__BB1_77:
	mov.f32 	%f869, 0f3F800000;
	add.rn.f32 	%f2657, %f74, %f869;
$L__BB1_78:
	rcp.rn.f32 	%f81, %f73;
	abs.f32 	%f82, %f81;
	setp.lt.f32 	%p102, %f82, 0f00800000;
	mul.f32 	%f871, %f82, 0f4B800000;
	selp.f32 	%f872, %f871, %f82, %p102;
	selp.f32 	%f873, 0fC1C00000, 0f00000000, %p102;
	mov.b32 	%r117, %f872;
	add.s32 	%r118, %r117, -1060439283;
	and.b32  	%r119, %r118, -8388608;
	sub.s32 	%r120, %r117, %r119;
	mov.b32 	%f874, %r120;
	cvt.rn.f32.s32 	%f875, %r119;
	fma.rn.f32 	%f876, %f875, 0f34000000, %f873;
	add.f32 	%f877, %f874, 0fBF800000;
	add.f32 	%f878, %f874, 0f3F800000;
	rcp.approx.ftz.f32 	%f879, %f878;
	add.f32 	%f880, %f877, %f877;
	mul.f32 	%f881, %f880, %f879;
	mul.f32 	%f882, %f881, %f881;
	sub.f32 	%f883, %f877, %f881;
	add.f32 	%f884, %f883, %f883;
	neg.f32 	%f885, %f881;
	fma.rn.f32 	%f886, %f885, %f877, %f884;
	mul.rn.f32 	%f887, %f879, %f886;
	fma.rn.f32 	%f888, %f882, 0f3A2C32E4, 0f3B52E7DB;
	fma.rn.f32 	%f889, %f888, %f882, 0f3C93BB73;
	fma.rn.f32 	%f890, %f889, %f882, 0f3DF6384F;
	mul.rn.f32 	%f891, %f890, %f882;
	fma.rn.f32 	%f892, %f881, 0f3FB8AA3B, %f876;
	sub.f32 	%f893, %f876, %f892;
	fma.rn.f32 	%f894, %f881, 0f3FB8AA3B, %f893;
	fma.rn.f32 	%f895, %f887, 0f3FB8AA3B, %f894;
	fma.rn.f32 	%f896, %f881, 0f32A55E34, %f895;
	mul.f32 	%f897, %f891, 0f40400000;
	fma.rn.f32 	%f898, %f897, %f887, %f896;
	fma.rn.f32 	%f899, %f891, %f881, %f898;
	add.rn.f32 	%f900, %f892, %f899;
	neg.f32 	%f901, %f892;
	add.rn.f32 	%f902, %f900, %f901;
	neg.f32 	%f903, %f902;
	add.rn.f32 	%f904, %f899, %f903;
	mov.f32 	%f905, 0f40A00000;
	mul.rn.f32 	%f906, %f900, %f905;
	neg.f32 	%f907, %f906;
	fma.rn.f32 	%f908, %f900, 0f40A00000, %f907;
	fma.rn.f32 	%f909, %f904, 0f40A00000, %f908;
	cvt.rni.f32.f32 	%f910, %f906;
	sub.f32 	%f911, %f906, %f910;
	add.f32 	%f912, %f911, %f909;
	fma.rn.f32 	%f913, %f912, 0f391FCB8E, 0f3AAF85ED;
	fma.rn.f32 	%f914, %f913, %f912, 0f3C1D9856;
	fma.rn.f32 	%f915, %f914, %f912, 0f3D6357BB;
	fma.rn.f32 	%f916, %f915, %f912, 0f3E75FDEC;
	fma.rn.f32 	%f917, %f916, %f912, 0f3F317218;
	fma.rn.f32 	%f918, %f917, %f912, 0f3F800000;
	cvt.rzi.s32.f32 	%r121, %f910;
	setp.gt.f32 	%p103, %f910, 0f00000000;
	selp.b32 	%r122, 0, -2097152000, %p103;
	add.s32 	%r123, %r122, 2130706432;
	mov.b32 	%f919, %r123;
	mul.f32 	%f920, %f918, %f919;
	shl.b32 	%r124, %r121, 23;
	sub.s32 	%r125, %r124, %r122;
	mov.b32 	%f921, %r125;
	mul.f32 	%f922, %f920, %f921;
	abs.f32 	%f923, %f906;
	setp.gt.f32 	%p104, %f923, 0f43180000;
	setp.lt.f32 	%p105, %f906, 0f00000000;
	selp.f32 	%f924, 0f00000000, 0f7F800000, %p105;
	selp.f32 	%f83, %f924, %f922, %p104;
	setp.eq.f32 	%p106, %f81, 0f3F800000;
	mov.f32 	%f2658, 0f3F800000;
	@%p106 bra 	$L__BB1_85;
	setp.nan.f32 	%p107, %f82, %f82;
	@%p107 bra 	$L__BB1_84;
	setp.eq.f32 	%p108, %f81, 0f00000000;
	setp.eq.f32 	%p109, %f82, 0f7F800000;
	or.pred  	%p110, %p108, %p109;
	@%p110 bra 	$L__BB1_83;
	setp.geu.f32 	%p111, %f81, 0f00000000;
	mov.f32 	%f2658, %f83;
	@%p111 bra 	$L__BB1_85;
	neg.f32 	%f2658, %f83;
	bra.uni 	$L__BB1_85;
$L__BB1_83:
	add.f32 	%f2658, %f81, %f81;
	bra.uni 	$L__BB1_85;
$L__BB1_84:
	mov.f32 	%f925, 0f40A00000;
	add.rn.f32 	%f2658, %f81, %f925;
$L__BB1_85:
	mul.f32 	%f2659, %f2657, %f2658;
$L__BB1_86:
	add.f32 	%f90, %f72, %f2659;
	st.global.f32 	[%rd5+16], %f2659;
	shr.u32 	%r127, %r4, 2;
	xor.b32  	%r128, %r127, %r4;
	shl.b32 	%r129, %r9, 4;
	shl.b32 	%r130, %r128, 1;
	xor.b32  	%r131, %r129, %r130;
	xor.b32  	%r132, %r131, %r9;
	xor.b32  	%r12, %r132, %r128;
	add.s32 	%r133, %r2, %r12;
	add.s32 	%r134, %r133, 724874;
	cvt.rn.f32.u32 	%f926, %r134;
	fma.rn.f32 	%f927, %f926, 0f2F800000, 0f2F000000;
	mul.f32 	%f91, %f927, %f90;
	setp.ge.f32 	%p112, %f2647, %f91;
	mov.b32 	%r452, 0;
	@%p112 bra 	$L__BB1_92;
	setp.ge.f32 	%p113, %f36, %f91;
	mov.b32 	%r452, 1;
	@%p113 bra 	$L__BB1_92;
	setp.ge.f32 	%p114, %f54, %f91;
	mov.b32 	%r452, 2;
	@%p114 bra 	$L__BB1_92;
	setp.ge.f32 	%p115, %f72, %f91;
	mov.b32 	%r452, 3;
	@%p115 bra 	$L__BB1_92;
	setp.ge.f32 	%p116, %f90, %f91;
	mov.b32 	%r452, 4;
	@%p116 bra 	$L__BB1_92;
	mov.b32 	%r452, -1;
$L__BB1_92:
	cvt.s64.s32 	%rd23, %r452;
	add.s64 	%rd24, %rd1, %rd23;
	mov.b16 	%rs8, 1;
	st.local.u8 	[%rd24], %rs8;
	mul.wide.s32 	%rd25, %r452, 4;
	add.s64 	%rd26, %rd3, %rd25;
	ld.global.f32 	%f92, [%rd26];
	mul.wide.s32 	%rd27, %r452, 20;
	mov.u64 	%rd28, distancias;
	add.s64 	%rd6, %rd28, %rd27;
	ld.local.u8 	%rs9, [%rd1];
	setp.ne.s16 	%p117, %rs9, 0;
	mov.f32 	%f2662, 0f00000000;
	@%p117 bra 	$L__BB1_109;
	ld.global.f32 	%f93, [%rd6];
	setp.eq.f32 	%p118, %f93, 0f00000000;
	@%p118 bra 	$L__BB1_109;
	mul.wide.s32 	%rd29, %r452, 20;
	mov.u64 	%rd30, feromonas;
	add.s64 	%rd31, %rd30, %rd29;
	ld.global.f32 	%f94, [%rd31];
	abs.f32 	%f95, %f94;
	setp.lt.f32 	%p119, %f95, 0f00800000;
	mul.f32 	%f931, %f95, 0f4B800000;
	selp.f32 	%f932, %f931, %f95, %p119;
	selp.f32 	%f933, 0fC1C00000, 0f00000000, %p119;
	mov.b32 	%r140, %f932;
	add.s32 	%r141, %r140, -1060439283;
	and.b32  	%r142, %r141, -8388608;
	sub.s32 	%r143, %r140, %r142;
	mov.b32 	%f934, %r143;
	cvt.rn.f32.s32 	%f935, %r142;
	fma.rn.f32 	%f936, %f935, 0f34000000, %f933;
	add.f32 	%f937, %f934, 0fBF800000;
	add.f32 	%f938, %f934, 0f3F800000;
	rcp.approx.ftz.f32 	%f939, %f938;
	add.f32 	%f940, %f937, %f937;
	mul.f32 	%f941, %f940, %f939;
	mul.f32 	%f942, %f941, %f941;
	sub.f32 	%f943, %f937, %f941;
	add.f32 	%f944, %f943, %f943;
	neg.f32 	%f945, %f941;
	fma.rn.f32 	%f946, %f945, %f937, %f944;
	mul.rn.f32 	%f947, %f939, %f946;
	fma.rn.f32 	%f948, %f942, 0f3A2C32E4, 0f3B52E7DB;
	fma.rn.f32 	%f949, %f948, %f942, 0f3C93BB73;
	fma.rn.f32 	%f950, %f949, %f942, 0f3DF6384F;
	mul.rn.f32 	%f951, %f950, %f942;
	fma.rn.f32 	%f952, %f941, 0f3FB8AA3B, %f936;
	sub.f32 	%f953, %f936, %f952;
	fma.rn.f32 	%f954, %f941, 0f3FB8AA3B, %f953;
	fma.rn.f32 	%f955, %f947, 0f3FB8AA3B, %f954;
	fma.rn.f32 	%f956, %f941, 0f32A55E34, %f955;
	mul.f32 	%f957, %f951, 0f40400000;
	fma.rn.f32 	%f958, %f957, %f947, %f956;
	fma.rn.f32 	%f959, %f951, %f941, %f958;
	add.rn.f32 	%f960, %f952, %f959;
	neg.f32 	%f961, %f952;
	add.rn.f32 	%f962, %f960, %f961;
	neg.f32 	%f963, %f962;
	add.rn.f32 	%f964, %f959, %f963;
	mov.f32 	%f2660, 0f3F800000;
	mul.rn.f32 	%f965, %f960, %f2660;
	sub.f32 	%f966, %f960, %f965;
	add.f32 	%f967, %f964, %f966;
	cvt.rni.f32.f32 	%f968, %f965;
	sub.f32 	%f969, %f965, %f968;
	add.f32 	%f970, %f969, %f967;
	fma.rn.f32 	%f971, %f970, 0f391FCB8E, 0f3AAF85ED;
	fma.rn.f32 	%f972, %f971, %f970, 0f3C1D9856;
	fma.rn.f32 	%f973, %f972, %f970, 0f3D6357BB;
	fma.rn.f32 	%f974, %f973, %f970, 0f3E75FDEC;
	fma.rn.f32 	%f975, %f974, %f970, 0f3F317218;
	fma.rn.f32 	%f976, %f975, %f970, 0f3F800000;
	cvt.rzi.s32.f32 	%r144, %f968;
	setp.gt.f32 	%p120, %f968, 0f00000000;
	selp.b32 	%r145, 0, -2097152000, %p120;
	add.s32 	%r146, %r145, 2130706432;
	mov.b32 	%f977, %r146;
	mul.f32 	%f978, %f976, %f977;
	shl.b32 	%r147, %r144, 23;
	sub.s32 	%r148, %r147, %r145;
	mov.b32 	%f979, %r148;
	mul.f32 	%f980, %f978, %f979;
	abs.f32 	%f981, %f965;
	setp.gt.f32 	%p121, %f981, 0f43180000;
	setp.lt.f32 	%p122, %f965, 0f00000000;
	selp.f32 	%f982, 0f00000000, 0f7F800000, %p122;
	selp.f32 	%f96, %f982, %f980, %p121;
	setp.eq.f32 	%p123, %f94, 0f3F800000;
	@%p123 bra 	$L__BB1_101;
	setp.nan.f32 	%p124, %f95, %f95;
	@%p124 bra 	$L__BB1_100;
	setp.eq.f32 	%p125, %f94, 0f00000000;
	setp.eq.f32 	%p126, %f95, 0f7F800000;
	or.pred  	%p127, %p125, %p126;
	@%p127 bra 	$L__BB1_99;
	setp.geu.f32 	%p128, %f94, 0f00000000;
	mov.f32 	%f2660, %f96;
	@%p128 bra 	$L__BB1_101;
	neg.f32 	%f2660, %f96;
	bra.uni 	$L__BB1_101;
$L__BB1_99:
	add.f32 	%f2660, %f94, %f94;
	bra.uni 	$L__BB1_101;
$L__BB1_100:
	mov.f32 	%f983, 0f3F800000;
	add.rn.f32 	%f2660, %f94, %f983;
$L__BB1_101:
	rcp.rn.f32 	%f101, %f93;
	abs.f32 	%f102, %f101;
	setp.lt.f32 	%p129, %f102, 0f00800000;
	mul.f32 	%f985, %f102, 0f4B800000;
	selp.f32 	%f986, %f985, %f102, %p129;
	selp.f32 	%f987, 0fC1C00000, 0f00000000, %p129;
	mov.b32 	%r149, %f986;
	add.s32 	%r150, %r149, -1060439283;
	and.b32  	%r151, %r150, -8388608;
	sub.s32 	%r152, %r149, %r151;
	mov.b32 	%f988, %r152;
	cvt.rn.f32.s32 	%f989, %r151;
	fma.rn.f32 	%f990, %f989, 0f34000000, %f987;
	add.f32 	%f991, %f988, 0fBF800000;
	add.f32 	%f992, %f988, 0f3F800000;
	rcp.approx.ftz.f32 	%f993, %f992;
	add.f32 	%f994, %f991, %f991;
	mul.f32 	%f995, %f994, %f993;
	mul.f32 	%f996, %f995, %f995;
	sub.f32 	%f997, %f991, %f995;
	add.f32 	%f998, %f997, %f997;
	neg.f32 	%f999, %f995;
	fma.rn.f32 	%f1000, %f999, %f991, %f998;
	mul.rn.f32 	%f1001, %f993, %f1000;
	fma.rn.f32 	%f1002, %f996, 0f3A2C32E4, 0f3B52E7DB;
	fma.rn.f32 	%f1003, %f1002, %f996, 0f3C93BB73;
	fma.rn.f32 	%f1004, %f1003, %f996, 0f3DF6384F;
	mul.rn.f32 	%f1005, %f1004, %f996;
	fma.rn.f32 	%f1006, %f995, 0f3FB8AA3B, %f990;
	sub.f32 	%f1007, %f990, %f1006;
	fma.rn.f32 	%f1008, %f995, 0f3FB8AA3B, %f1007;
	fma.rn.f32 	%f1009, %f1001, 0f3FB8AA3B, %f1008;
	fma.rn.f32 	%f1010, %f995, 0f32A55E34, %f1009;
	mul.f32 	%f1011, %f1005, 0f40400000;
	fma.rn.f32 	%f1012, %f1011, %f1001, %f1010;
	fma.rn.f32 	%f1013, %f1005, %f995, %f1012;
	add.rn.f32 	%f1014, %f1006, %f1013;
	neg.f32 	%f1015, %f1006;
	add.rn.f32 	%f1016, %f1014, %f1015;
	neg.f32 	%f1017, %f1016;
	add.rn.f32 	%f1018, %f1013, %f1017;
	mov.f32 	%f1019, 0f40A00000;
	mul.rn.f32 	%f1020, %f1014, %f1019;
	neg.f32 	%f1021, %f1020;
	fma.rn.f32 	%f1022, %f1014, 0f40A00000, %f1021;
	fma.rn.f32 	%f1023, %f1018, 0f40A00000, %f1022;
	cvt.rni.f32.f32 	%f1024, %f1020;
	sub.f32 	%f1025, %f1020, %f1024;
	add.f32 	%f1026, %f1025, %f1023;
	fma.rn.f32 	%f1027, %f1026, 0f391FCB8E, 0f3AAF85ED;
	fma.rn.f32 	%f1028, %f1027, %f1026, 0f3C1D9856;
	fma.rn.f32 	%f1029, %f1028, %f1026, 0f3D6357BB;
	fma.rn.f32 	%f1030, %f1029, %f1026, 0f3E75FDEC;
	fma.rn.f32 	%f1031, %f1030, %f1026, 0f3F317218;
	fma.rn.f32 	%f1032, %f1031, %f1026, 0f3F800000;
	cvt.rzi.s32.f32 	%r153, %f1024;
	setp.gt.f32 	%p130, %f1024, 0f00000000;
	selp.b32 	%r154, 0, -2097152000, %p130;
	add.s32 	%r155, %r154, 2130706432;
	mov.b32 	%f1033, %r155;
	mul.f32 	%f1034, %f1032, %f1033;
	shl.b32 	%r156, %r153, 23;
	sub.s32 	%r157, %r156, %r154;
	mov.b32 	%f1035, %r157;
	mul.f32 	%f1036, %f1034, %f1035;
	abs.f32 	%f1037, %f1020;
	setp.gt.f32 	%p131, %f1037, 0f43180000;
	setp.lt.f32 	%p132, %f1020, 0f00000000;
	selp.f32 	%f1038, 0f00000000, 0f7F800000, %p132;
	selp.f32 	%f103, %f1038, %f1036, %p131;
	setp.eq.f32 	%p133, %f101, 0f3F800000;
	mov.f32 	%f2661, 0f3F800000;
	@%p133 bra 	$L__BB1_108;
	setp.nan.f32 	%p134, %f102, %f102;
	@%p134 bra 	$L__BB1_107;
	setp.eq.f32 	%p135, %f101, 0f00000000;
	setp.eq.f32 	%p136, %f102, 0f7F800000;
	or.pred  	%p137, %p135, %p136;
	@%p137 bra 	$L__BB1_106;
	setp.geu.f32 	%p138, %f101, 0f00000000;
	mov.f32 	%f2661, %f103;
	@%p138 bra 	$L__BB1_108;
	neg.f32 	%f2661, %f103;
	bra.uni 	$L__BB1_108;
$L__BB1_106:
	add.f32 	%f2661, %f101, %f101;
	bra.uni 	$L__BB1_108;
$L__BB1_107:
	mov.f32 	%f1039, 0f40A00000;
	add.rn.f32 	%f2661, %f101, %f1039;
$L__BB1_108:
	mul.f32 	%f2662, %f2660, %f2661;
$L__BB1_109:
	st.global.f32 	[%rd5], %f2662;
	ld.local.u8 	%rs10, [%rd1+1];
	setp.ne.s16 	%p139, %rs10, 0;
	mov.f32 	%f2665, 0f00000000;
	@%p139 bra 	$L__BB1_126;
	ld.global.f32 	%f110, [%rd6+4];
	setp.eq.f32 	%p140, %f110, 0f00000000;
	@%p140 bra 	$L__BB1_126;
	mul.wide.s32 	%rd32, %r452, 20;
	mov.u64 	%rd33, feromonas;
	add.s64 	%rd34, %rd33, %rd32;
	ld.global.f32 	%f111, [%rd34+4];
	abs.f32 	%f112, %f111;
	setp.lt.f32 	%p141, %f112, 0f00800000;
	mul.f32 	%f1043, %f112, 0f4B800000;
	selp.f32 	%f1044, %f1043, %f112, %p141;
	selp.f32 	%f1045, 0fC1C00000, 0f00000000, %p141;
	mov.b32 	%r158, %f1044;
	add.s32 	%r159, %r158, -1060439283;
	and.b32  	%r160, %r159, -8388608;
	sub.s32 	%r161, %r158, %r160;
	mov.b32 	%f1046, %r161;
	cvt.rn.f32.s32 	%f1047, %r160;
	fma.rn.f32 	%f1048, %f1047, 0f34000000, %f1045;
	add.f32 	%f1049, %f1046, 0fBF800000;
	add.f32 	%f1050, %f1046, 0f3F800000;
	rcp.approx.ftz.f32 	%f1051, %f1050;
	add.f32 	%f1052, %f1049, %f1049;
	mul.f32 	%f1053, %f1052, %f1051;
	mul.f32 	%f1054, %f1053, %f1053;
	sub.f32 	%f1055, %f1049, %f1053;
	add.f32 	%f1056, %f1055, %f1055;
	neg.f32 	%f1057, %f1053;
	fma.rn.f32 	%f1058, %f1057, %f1049, %f1056;
	mul.rn.f32 	%f1059, %f1051, %f1058;
	fma.rn.f32 	%f1060, %f1054, 0f3A2C32E4, 0f3B52E7DB;
	fma.rn.f32 	%f1061, %f1060, %f1054, 0f3C93BB73;
	fma.rn.f32 	%f1062, %f1061, %f1054, 0f3DF6384F;
	mul.rn.f32 	%f1063, %f1062, %f1054;
	fma.rn.f32 	%f1064, %f1053, 0f3FB8AA3B, %f1048;
	sub.f32 	%f1065, %f1048, %f1064;
	fma.rn.f32 	%f1066, %f1053, 0f3FB8AA3B, %f1065;
	fma.rn.f32 	%f1067, %f1059, 0f3FB8AA3B, %f1066;
	fma.rn.f32 	%f1068, %f1053, 0f32A55E34, %f1067;
	mul.f32 	%f1069, %f1063, 0f40400000;
	fma.rn.f32 	%f1070, %f1069, %f1059, %f1068;
	fma.rn.f32 	%f1071, %f1063, %f1053, %f1070;
	add.rn.f32 	%f1072, %f1064, %f1071;
	neg.f32 	%f1073, %f1064;
	add.rn.f32 	%f1074, %f1072, %f1073;
	neg.f32 	%f1075, %f1074;
	add.rn.f32 	%f1076, %f1071, %f1075;
	mov.f32 	%f2663, 0f3F800000;
	mul.rn.f32 	%f1077, %f1072, %f2663;
	sub.f32 	%f1078, %f1072, %f1077;
	add.f32 	%f1079, %f1076, %f1078;
	cvt.rni.f32.f32 	%f1080, %f1077;
	sub.f32 	%f1081, %f1077, %f1080;
	add.f32 	%f1082, %f1081, %f1079;
	fma.rn.f32 	%f1083, %f1082, 0f391FCB8E, 0f3AAF85ED;
	fma.rn.f32 	%f1084, %f1083, %f1082, 0f3C1D9856;
	fma.rn.f32 	%f1085, %f1084, %f1082, 0f3D6357BB;
	fma.rn.f32 	%f1086, %f1085, %f1082, 0f3E75FDEC;
	fma.rn.f32 	%f1087, %f1086, %f1082, 0f3F317218;
	fma.rn.f32 	%f1088, %f1087, %f1082, 0f3F800000;
	cvt.rzi.s32.f32 	%r162, %f1080;
	setp.gt.f32 	%p142, %f1080, 0f00000000;
	selp.b32 	%r163, 0, -2097152000, %p142;
	add.s32 	%r164, %r163, 2130706432;
	mov.b32 	%f1089, %r164;
	mul.f32 	%f1090, %f1088, %f1089;
	shl.b32 	%r165, %r162, 23;
	sub.s32 	%r166, %r165, %r163;
	mov.b32 	%f1091, %r166;
	mul.f32 	%f1092, %f1090, %f1091;
	abs.f32 	%f1093, %f1077;
	setp.gt.f32 	%p143, %f1093, 0f43180000;
	setp.lt.f32 	%p144, %f1077, 0f00000000;
	selp.f32 	%f1094, 0f00000000, 0f7F800000, %p144;
	selp.f32 	%f113, %f1094, %f1092, %p143;
	setp.eq.f32 	%p145, %f111, 0f3F800000;
	@%p145 bra 	$L__BB1_118;
	setp.nan.f32 	%p146, %f112, %f112;
	@%p146 bra 	$L__BB1_117;
	setp.eq.f32 	%p147, %f111, 0f00000000;
	setp.eq.f32 	%p148, %f112, 0f7F800000;
	or.pred  	%p149, %p147, %p148;
	@%p149 bra 	$L__BB1_116;
	setp.geu.f32 	%p150, %f111, 0f00000000;
	mov.f32 	%f2663, %f113;
	@%p150 bra 	$L__BB1_118;
	neg.f32 	%f2663, %f113;
	bra.uni 	$L__BB1_118;
$L__BB1_116:
	add.f32 	%f2663, %f111, %f111;
	bra.uni 	$L__BB1_118;
$L__BB1_117:
	mov.f32 	%f1095, 0f3F800000;
	add.rn.f32 	%f2663, %f111, %f1095;
$L__BB1_118:
	rcp.rn.f32 	%f118, %f110;
	abs.f32 	%f119, %f118;
	setp.lt.f32 	%p151, %f119, 0f00800000;
	mul.f32 	%f1097, %f119, 0f4B800000;
	selp.f32 	%f1098, %f1097, %f119, %p151;
	selp.f32 	%f1099, 0fC1C00000, 0f00000000, %p151;
	mov.b32 	%r167, %f1098;
	add.s32 	%r168, %r167, -1060439283;
	and.b32  	%r169, %r168, -8388608;
	sub.s32 	%r170, %r167, %r169;
	mov.b32 	%f1100, %r170;
	cvt.rn.f32.s32 	%f1101, %r169;
	fma.rn.f32 	%f1102, %f1101, 0f34000000, %f1099;
	add.f32 	%f1103, %f1100, 0fBF800000;
	add.f32 	%f1104, %f1100, 0f3F800000;
	rcp.approx.ftz.f32 	%f1105, %f1104;
	add.f32 	%f1106, %f1103, %f1103;
	mul.f32 	%f1107, %f1106, %f1105;
	mul.f32 	%f1108, %f1107, %f1107;
	sub.f32 	%f1109, %f1103, %f1107;
	add.f32 	%f1110, %f1109, %f1109;
	neg.f32 	%f1111, %f1107;
	fma.rn.f32 	%f1112, %f1111, %f1103, %f1110;
	mul.rn.f32 	%f1113, %f1105, %f1112;
	fma.rn.f32 	%f1114, %f1108, 0f3A2C32E4, 0f3B52E7DB;
	fma.rn.f32 	%f1115, %f1114, %f1108, 0f3C93BB73;
	fma.rn.f32 	%f1116, %f1115, %f1108, 0f3DF6384F;
	mul.rn.f32 	%f1117, %f1116, %f1108;
	fma.rn.f32 	%f1118, %f1107, 0f3FB8AA3B, %f1102;
	sub.f32 	%f1119, %f1102, %f1118;
	fma.rn.f32 	%f1120, %f1107, 0f3FB8AA3B, %f1119;
	fma.rn.f32 	%f1121, %f1113, 0f3FB8AA3B, %f1120;
	fma.rn.f32 	%f1122, %f1107, 0f32A55E34, %f1121;
	mul.f32 	%f1123, %f1117, 0f40400000;
	fma.rn.f32 	%f1124, %f1123, %f1113, %f1122;
	fma.rn.f32 	%f1125, %f1117, %f1107, %f1124;
	add.rn.f32 	%f1126, %f1118, %f1125;
	neg.f32 	%f1127, %f1118;
	add.rn.f32 	%f1128, %f1126, %f1127;
	neg.f32 	%f1129, %f1128;
	add.rn.f32 	%f1130, %f1125, %f1129;
	mov.f32 	%f1131, 0f40A00000;
	mul.rn.f32 	%f1132, %f1126, %f1131;
	neg.f32 	%f1133, %f1132;
	fma.rn.f32 	%f1134, %f1126, 0f40A00000, %f1133;
	fma.rn.f32 	%f1135, %f1130, 0f40A00000, %f1134;
	cvt.rni.f32.f32 	%f1136, %f1132;
	sub.f32 	%f1137, %f1132, %f1136;
	add.f32 	%f1138, %f1137, %f1135;
	fma.rn.f32 	%f1139, %f1138, 0f391FCB8E, 0f3AAF85ED;
	fma.rn.f32 	%f1140, %f1139, %f1138, 0f3C1D9856;
	fma.rn.f32 	%f1141, %f1140, %f1138, 0f3D6357BB;
	fma.rn.f32 	%f1142, %f1141, %f1138, 0f3E75FDEC;
	fma.rn.f32 	%f1143, %f1142, %f1138, 0f3F317218;
	fma.rn.f32 	%f1144, %f1143, %f1138, 0f3F800000;
	cvt.rzi.s32.f32 	%r171, %f1136;
	setp.gt.f32 	%p152, %f1136, 0f00000000;
	selp.b32 	%r172, 0, -2097152000, %p152;
	add.s32 	%r173, %r172, 2130706432;
	mov.b32 	%f1145, %r173;
	mul.f32 	%f1146, %f1144, %f1145;
	shl.b32 	%r174, %r171, 23;
	sub.s32 	%r175, %r174, %r172;
	mov.b32 	%f1147, %r175;
	mul.f32 	%f1148, %f1146, %f1147;
	abs.f32 	%f1149, %f1132;
	setp.gt.f32 	%p153, %f1149, 0f43180000;
	setp.lt.f32 	%p154, %f1132, 0f00000000;
	selp.f32 	%f1150, 0f00000000, 0f7F800000, %p154;
	selp.f32 	%f120, %f1150, %f1148, %p153;
	setp.eq.f32 	%p155, %f118, 0f3F800000;
	mov.f32 	%f2664, 0f3F800000;
	@%p155 bra 	$L__BB1_125;
	setp.nan.f32 	%p156, %f119, %f119;
	@%p156 bra 	$L__BB1_124;
	setp.eq.f32 	%p157, %f118, 0f00000000;
	setp.eq.f32 	%p158, %f119, 0f7F800000;
	or.pred  	%p159, %p157, %p158;
	@%p159 bra 	$L__BB1_123;
	setp.geu.f32 	%p160, %f118, 0f00000000;
	mov.f32 	%f2664, %f120;
	@%p160 bra 	$L__BB1_125;
	neg.f32 	%f2664, %f120;
	bra.uni 	$L__BB1_125;
$L__BB1_123:
	add.f32 	%f2664, %f118, %f118;
	bra.uni 	$L__BB1_125;
$L__BB1_124:
	mov.f32 	%f1151, 0f40A00000;
	add.rn.f32 	%f2664, %f118, %f1151;
$L__BB1_125:
	mul.f32 	%f2665, %f2663, %f2664;
$L__BB1_126:
	add.f32 	%f1153, %f2662, 0f00000000;
	add.f32 	%f127, %f1153, %f2665;
	st.global.f32 	[%rd5+4], %f2665;
	ld.local.u8 	%rs11, [%rd1+2];
	setp.ne.s16 	%p161, %rs11, 0;
	mov.f32 	%f2668, 0f00000000;
	@%p161 bra 	$L__BB1_143;
	ld.global.f32 	%f128, [%rd6+8];
	setp.eq.f32 	%p162, %f128, 0f00000000;
	@%p162 bra 	$L__BB1_143;
	mul.wide.s32 	%rd35, %r452, 20;
	mov.u64 	%rd36, feromonas;
	add.s64 	%rd37, %rd36, %rd35;
	ld.global.f32 	%f129, [%rd37+8];
	abs.f32 	%f130, %f129;
	setp.lt.f32 	%p163, %f130, 0f00800000;
	mul.f32 	%f1156, %f130, 0f4B800000;
	selp.f32 	%f1157, %f1156, %f130, %p163;
	selp.f32 	%f1158, 0fC1C00000, 0f00000000, %p163;
	mov.b32 	%r176, %f1157;
	add.s32 	%r177, %r176, -1060439283;
	and.b32  	%r178, %r177, -8388608;
	sub.s32 	%r179, %r176, %r178;
	mov.b32 	%f1159, %r179;
	cvt.rn.f32.s32 	%f1160, %r178;
	fma.rn.f32 	%f1161, %f1160, 0f34000000, %f1158;
	add.f32 	%f1162, %f1159, 0fBF800000;
	add.f32 	%f1163, %f1159, 0f3F800000;
	rcp.approx.ftz.f32 	%f1164, %f1163;
	add.f32 	%f1165, %f1162, %f1162;
	mul.f32 	%f1166, %f1165, %f1164;
	mul.f32 	%f1167, %f1166, %f1166;
	sub.f32 	%f1168, %f1162, %f1166;
	add.f32 	%f1169, %f1168, %f1168;
	neg.f32 	%f1170, %f1166;
	fma.rn.f32 	%f1171, %f1170, %f1162, %f1169;
	mul.rn.f32 	%f1172, %f1164, %f1171;
	fma.rn.f32 	%f1173, %f1167, 0f3A2C32E4, 0f3B52E7DB;
	fma.rn.f32 	%f1174, %f1173, %f1167, 0f3C93BB73;
	fma.rn.f32 	%f1175, %f1174, %f1167, 0f3DF6384F;
	mul.rn.f32 	%f1176, %f1175, %f1167;
	fma.rn.f32 	%f1177, %f1166, 0f3FB8AA3B, %f1161;
	sub.f32 	%f1178, %f1161, %f1177;
	fma.rn.f32 	%f1179, %f1166, 0f3FB8AA3B, %f1178;
	fma.rn.f32 	%f1180, %f1172, 0f3FB8AA3B, %f1179;
	fma.rn.f32 	%f1181, %f1166, 0f32A55E34, %f1180;
	mul.f32 	%f1182, %f1176, 0f40400000;
	fma.rn.f32 	%f1183, %f1182, %f1172, %f1181;
	fma.rn.f32 	%f1184, %f1176, %f1166, %f1183;
	add.rn.f32 	%f1185, %f1177, %f1184;
	neg.f32 	%f1186, %f1177;
	add.rn.f32 	%f1187, %f1185, %f1186;
	neg.f32 	%f1188, %f1187;
	add.rn.f32 	%f1189, %f1184, %f1188;
	mov.f32 	%f2666, 0f3F800000;
	mul.rn.f32 	%f1190, %f1185, %f2666;
	sub.f32 	%f1191, %f1185, %f1190;
	add.f32 	%f1192, %f1189, %f1191;
	cvt.rni.f32.f32 	%f1193, %f1190;
	sub.f32 	%f1194, %f1190, %f1193;
	add.f32 	%f1195, %f1194, %f1192;
	fma.rn.f32 	%f1196, %f1195, 0f391FCB8E, 0f3AAF85ED;
	fma.rn.f32 	%f1197, %f1196, %f1195, 0f3C1D9856;
	fma.rn.f32 	%f1198, %f1197, %f1195, 0f3D6357BB;
	fma.rn.f32 	%f1199, %f1198, %f1195, 0f3E75FDEC;
	fma.rn.f32 	%f1200, %f1199, %f1195, 0f3F317218;
	fma.rn.f32 	%f1201, %f1200, %f1195, 0f3F800000;
	cvt.rzi.s32.f32 	%r180, %f1193;
	setp.gt.f32 	%p164, %f1193, 0f00000000;
	selp.b32 	%r181, 0, -2097152000, %p164;
	add.s32 	%r182, %r181, 2130706432;
	mov.b32 	%f1202, %r182;
	mul.f32 	%f1203, %f1201, %f1202;
	shl.b32 	%r183, %r180, 23;
	sub.s32 	%r184, %r183, %r181;
	mov.b32 	%f1204, %r184;
	mul.f32 	%f1205, %f1203, %f1204;
	abs.f32 	%f1206, %f1190;
	setp.gt.f32 	%p165, %f1206, 0f43180000;
	setp.lt.f32 	%p166, %f1190, 0f00000000;
	selp.f32 	%f1207, 0f00000000, 0f7F800000, %p166;
	selp.f32 	%f131, %f1207, %f1205, %p165;
	setp.eq.f32 	%p167, %f129, 0f3F800000;
	@%p167 bra 	$L__BB1_135;
	setp.nan.f32 	%p168, %f130, %f130;
	@%p168 bra 	$L__BB1_134;
	setp.eq.f32 	%p169, %f129, 0f00000000;
	setp.eq.f32 	%p170, %f130, 0f7F800000;
	or.pred  	%p171, %p169, %p170;
	@%p171 bra 	$L__BB1_133;
	setp.geu.f32 	%p172, %f129, 0f00000000;
	mov.f32 	%f2666, %f131;
	@%p172 bra 	$L__BB1_135;
	neg.f32 	%f2666, %f131;
	bra.uni 	$L__BB1_135;
$L__BB1_133:
	add.f32 	%f2666, %f129, %f129;
	bra.uni 	$L__BB1_135;
$L__BB1_134:
	mov.f32 	%f1208, 0f3F800000;
	add.rn.f32 	%f2666, %f129, %f1208;
$L__BB1_135:
	rcp.rn.f32 	%f136, %f128;
	abs.f32 	%f137, %f136;
	setp.lt.f32 	%p173, %f137, 0f00800000;
	mul.f32 	%f1210, %f137, 0f4B800000;
	selp.f32 	%f1211, %f1210, %f137, %p173;
	selp.f32 	%f1212, 0fC1C00000, 0f00000000, %p173;
	mov.b32 	%r185, %f1211;
	add.s32 	%r186, %r185, -1060439283;
	and.b32  	%r187, %r186, -8388608;
	sub.s32 	%r188, %r185, %r187;
	mov.b32 	%f1213, %r188;
	cvt.rn.f32.s32 	%f1214, %r187;
	fma.rn.f32 	%f1215, %f1214, 0f34000000, %f1212;
	add.f32 	%f1216, %f1213, 0fBF800000;
	add.f32 	%f1217, %f1213, 0f3F800000;
	rcp.approx.ftz.f32 	%f1218, %f1217;
	add.f32 	%f1219, %f1216, %f1216;
	mul.f32 	%f1220, %f1219, %f1218;
	mul.f32 	%f1221, %f1220, %f1220;
	sub.f32 	%f1222, %f1216, %f1220;
	add.f32 	%f1223, %f1222, %f1222;
	neg.f32 	%f1224, %f1220;
	fma.rn.f32 	%f1225, %f1224, %f1216, %f1223;
	mul.rn.f32 	%f1226, %f1218, %f1225;
	fma.rn.f32 	%f1227, %f1221, 0f3A2C32E4, 0f3B52E7DB;
	fma.rn.f32 	%f1228, %f1227, %f1221, 0f3C93BB73;
	fma.rn.f32 	%f1229, %f1228, %f1221, 0f3DF6384F;
	mul.rn.f32 	%f1230, %f1229, %f1221;
	fma.rn.f32 	%f1231, %f1220, 0f3FB8AA3B, %f1215;
	sub.f32 	%f1232, %f1215, %f1231;
	fma.rn.f32 	%f1233, %f1220, 0f3FB8AA3B, %f1232;
	fma.rn.f32 	%f1234, %f1226, 0f3FB8AA3B, %f1233;
	fma.rn.f32 	%f1235, %f1220, 0f32A55E34, %f1234;
	mul.f32 	%f1236, %f1230, 0f40400000;
	fma.rn.f32 	%f1237, %f1236, %f1226, %f1235;
	fma.rn.f32 	%f1238, %f1230, %f1220, %f1237;
	add.rn.f32 	%f1239, %f1231, %f1238;
	neg.f32 	%f1240, %f1231;
	add.rn.f32 	%f1241, %f1239, %f1240;
	neg.f32 	%f1242, %f1241;
	add.rn.f32 	%f1243, %f1238, %f1242;
	mov.f32 	%f1244, 0f40A00000;
	mul.rn.f32 	%f1245, %f1239, %f1244;
	neg.f32 	%f1246, %f1245;
	fma.rn.f32 	%f1247, %f1239, 0f40A00000, %f1246;
	fma.rn.f32 	%f1248, %f1243, 0f40A00000, %f1247;
	cvt.rni.f32.f32 	%f1249, %f1245;
	sub.f32 	%f1250, %f1245, %f1249;
	add.f32 	%f1251, %f1250, %f1248;
	fma.rn.f32 	%f1252, %f1251, 0f391FCB8E, 0f3AAF85ED;
	fma.rn.f32 	%f1253, %f1252, %f1251, 0f3C1D9856;
	fma.rn.f32 	%f1254, %f1253, %f1251, 0f3D6357BB;
	fma.rn.f32 	%f1255, %f1254, %f1251, 0f3E75FDEC;
	fma.rn.f32 	%f1256, %f1255, %f1251, 0f3F317218;
	fma.rn.f32 	%f1257, %f1256, %f1251, 0f3F800000;
	cvt.rzi.s32.f32 	%r189, %f1249;
	setp.gt.f32 	%p174, %f1249, 0f00000000;
	selp.b32 	%r190, 0, -2097152000, %p174;
	add.s32 	%r191, %r190, 2130706432;
	mov.b32 	%f1258, %r191;
	mul.f32 	%f1259, %f1257, %f1258;
	shl.b32 	%r192, %r189, 23;
	sub.s32 	%r193, %r192, %r190;
	mov.b32 	%f1260, %r193;
	mul.f32 	%f1261, %f1259, %f1260;
	abs.f32 	%f1262, %f1245;
	setp.gt.f32 	%p175, %f1262, 0f43180000;
	setp.lt.f32 	%p176, %f1245, 0f00000000;
	selp.f32 	%f1263, 0f00000000, 0f7F800000, %p176;
	selp.f32 	%f138, %f1263, %f1261, %p175;
	setp.eq.f32 	%p177, %f136, 0f3F800000;
	mov.f32 	%f2667, 0f3F800000;
	@%p177 bra 	$L__BB1_142;
	setp.nan.f32 	%p178, %f137, %f137;
	@%p178 bra 	$L__BB1_141;
	setp.eq.f32 	%p179, %f136, 0f00000000;
	setp.eq.f32 	%p180, %f137, 0f7F800000;
	or.pred  	%p181, %p179, %p180;
	@%p181 bra 	$L__BB1_140;
	setp.geu.f32 	%p182, %f136, 0f00000000;
	mov.f32 	%f2667, %f138;
	@%p182 bra 	$L__BB1_142;
	neg.f32 	%f2667, %f138;
	bra.uni 	$L__BB1_142;
$L__BB1_140:
	add.f32 	%f2667, %f136, %f136;
	bra.uni 	$L__BB1_142;
$L__BB1_141:
	mov.f32 	%f1264, 0f40A00000;
	add.rn.f32 	%f2667, %f136, %f1264;
$L__BB1_142:
	mul.f32 	%f2668, %f2666, %f2667;
$L__BB1_143:
	add.f32 	%f145, %f127, %f2668;
	st.global.f32 	[%rd5+8], %f2668;
	ld.local.u8 	%rs12, [%rd1+3];
	setp.ne.s16 	%p183, %rs12, 0;
	mov.f32 	%f2671, 0f00000000;
	@%p183 bra 	$L__BB1_160;
	ld.global.f32 	%f146, [%rd6+12];
	setp.eq.f32 	%p184, %f146, 0f00000000;
	@%p184 bra 	$L__BB1_160;
	mul.wide.s32 	%rd38, %r452, 20;
	mov.u64 	%rd39, feromonas;
	add.s64 	%rd40, %rd39, %rd38;
	ld.global.f32 	%f147, [%rd40+12];
	abs.f32 	%f148, %f147;
	setp.lt.f32 	%p185, %f148, 0f00800000;
	mul.f32 	%f1268, %f148, 0f4B800000;
	selp.f32 	%f1269, %f1268, %f148, %p185;
	selp.f32 	%f1270, 0fC1C00000, 0f00000000, %p185;
	mov.b32 	%r194, %f1269;
	add.s32 	%r195, %r194, -1060439283;
	and.b32  	%r196, %r195, -8388608;
	sub.s32 	%r197, %r194, %r196;
	mov.b32 	%f1271, %r197;
	cvt.rn.f32.s32 	%f1272, %r196;
	fma.rn.f32 	%f1273, %f1272, 0f34000000, %f1270;
	add.f32 	%f1274, %f1271, 0fBF800000;
	add.f32 	%f1275, %f1271, 0f3F800000;
	rcp.approx.ftz.f32 	%f1276, %f1275;
	add.f32 	%f1277, %f1274, %f1274;
	mul.f32 	%f1278, %f1277, %f1276;
	mul.f32 	%f1279, %f1278, %f1278;
	sub.f32 	%f1280, %f1274, %f1278;
	add.f32 	%f1281, %f1280, %f1280;
	neg.f32 	%f1282, %f1278;
	fma.rn.f32 	%f1283, %f1282, %f1274, %f1281;
	mul.rn.f32 	%f1284, %f1276, %f1283;
	fma.rn.f32 	%f1285, %f1279, 0f3A2C32E4, 0f3B52E7DB;
	fma.rn.f32 	%f1286, %f1285, %f1279, 0f3C93BB73;
	fma.rn.f32 	%f1287, %f1286, %f1279, 0f3DF6384F;
	mul.rn.f32 	%f1288, %f1287, %f1279;
	fma.rn.f32 	%f1289, %f1278, 0f3FB8AA3B, %f1273;
	sub.f32 	%f1290, %f1273, %f1289;
	fma.rn.f32 	%f1291, %f1278, 0f3FB8AA3B, %f1290;
	fma.rn.f32 	%f1292, %f1284, 0f3FB8AA3B, %f1291;
	fma.rn.f32 	%f1293, %f1278, 0f32A55E34, %f1292;
	mul.f32 	%f1294, %f1288, 0f40400000;
	fma.rn.f32 	%f1295, %f1294, %f1284, %f1293;
	fma.rn.f32 	%f1296, %f1288, %f1278, %f1295;
	add.rn.f32 	%f1297, %f1289, %f1296;
	neg.f32 	%f1298, %f1289;
	add.rn.f32 	%f1299, %f1297, %f1298;
	neg.f32 	%f1300, %f1299;
	add.rn.f32 	%f1301, %f1296, %f1300;
	mov.f32 	%f2669, 0f3F800000;
	mul.rn.f32 	%f1302, %f1297, %f2669;
	sub.f32 	%f1303, %f1297, %f1302;
	add.f32 	%f1304, %f1301, %f1303;
	cvt.rni.f32.f32 	%f1305, %f1302;
	sub.f32 	%f1306, %f1302, %f1305;
	add.f32 	%f1307, %f1306, %f1304;
	fma.rn.f32 	%f1308, %f1307, 0f391FCB8E, 0f3AAF85ED;
	fma.rn.f32 	%f1309, %f1308, %f1307, 0f3C1D9856;
	fma.rn.f32 	%f1310, %f1309, %f1307, 0f3D6357BB;
	fma.rn.f32 	%f1311, %f1310, %f1307, 0f3E75FDEC;
	fma.rn.f32 	%f1312, %f1311, %f1307, 0f3F317218;
	fma.rn.f32 	%f1313, %f1312, %f1307, 0f3F800000;
	cvt.rzi.s32.f32 	%r198, %f1305;
	setp.gt.f32 	%p186, %f1305, 0f00000000;
	selp.b32 	%r199, 0, -2097152000, %p186;
	add.s32 	%r200, %r199, 2130706432;
	mov.b32 	%f1314, %r200;
	mul.f32 	%f1315, %f1313, %f1314;
	shl.b32 	%r201, %r198, 23;
	sub.s32 	%r202, %r201, %r199;
	mov.b32 	%f1316, %r202;
	mul.f32 	%f1317, %f1315, %f1316;
	abs.f32 	%f1318, %f1302;
	setp.gt.f32 	%p187, %f1318, 0f43180000;
	setp.lt.f32 	%p188, %f1302, 0f00000000;
	selp.f32 	%f1319, 0f00000000, 0f7F800000, %p188;
	selp.f32 	%f149, %f1319, %f1317, %p187;
	setp.eq.f32 	%p189, %f147, 0f3F800000;
	@%p189 bra 	$L__BB1_152;
	setp.nan.f32 	%p190, %f148, %f148;
	@%p190 bra 	$L__BB1_151;
	setp.eq.f32 	%p191, %f147, 0f00000000;
	setp.eq.f32 	%p192, %f148, 0f7F800000;
	or.pred  	%p193, %p191, %p192;
	@%p193 bra 	$L__BB1_150;
	setp.geu.f32 	%p194, %f147, 0f00000000;
	mov.f32 	%f2669, %f149;
	@%p194 bra 	$L__BB1_152;
	neg.f32 	%f2669, %f149;
	bra.uni 	$L__BB1_152;
$L__BB1_150:
	add.f32 	%f2669, %f147, %f147;
	bra.uni 	$L__BB1_152;
$L__BB1_151:
	mov.f32 	%f1320, 0f3F800000;
	add.rn.f32 	%f2669, %f147, %f1320;
$L__BB1_152:
	rcp.rn.f32 	%f154, %f146;
	abs.f32 	%f155, %f154;
	setp.lt.f32 	%p195, %f155, 0f00800000;
	mul.f32 	%f1322, %f155, 0f4B800000;
	selp.f32 	%f1323, %f1322, %f155, %p195;
	selp.f32 	%f1324, 0fC1C00000, 0f00000000, %p195;
	mov.b32 	%r203, %f1323;
	add.s32 	%r204, %r203, -1060439283;
	and.b32  	%r205, %r204, -8388608;
	sub.s32 	%r206, %r203, %r205;
	mov.b32 	%f1325, %r206;
	cvt.rn.f32.s32 	%f1326, %r205;
	fma.rn.f32 	%f1327, %f1326, 0f34000000, %f1324;
	add.f32 	%f1328, %f1325, 0fBF800000;
	add.f32 	%f1329, %f1325, 0f3F800000;
	rcp.approx.ftz.f32 	%f1330, %f1329;
	add.f32 	%f1331, %f1328, %f1328;
	mul.f32 	%f1332, %f1331, %f1330;
	mul.f32 	%f1333, %f1332, %f1332;
	sub.f32 	%f1334, %f1328, %f1332;
	add.f32 	%f1335, %f1334, %f1334;
	neg.f32 	%f1336, %f1332;
	fma.rn.f32 	%f1337, %f1336, %f1328, %f1335;
	mul.rn.f32 	%f1338, %f1330, %f1337;
	fma.rn.f32 	%f1339, %f1333, 0f3A2C32E4, 0f3B52E7DB;
	fma.rn.f32 	%f1340, %f1339, %f1333, 0f3C93BB73;
	fma.rn.f32 	%f1341, %f1340, %f1333, 0f3DF6384F;
	mul.rn.f32 	%f1342, %f1341, %f1333;
	fma.rn.f32 	%f1343, %f1332, 0f3FB8AA3B, %f1327;
	sub.f32 	%f1344, %f1327, %f1343;
	fma.rn.f32 	%f1345, %f1332, 0f3FB8AA3B, %f1344;
	fma.rn.f32 	%f1346, %f1338, 0f3FB8AA3B, %f1345;
	fma.rn.f32 	%f1347, %f1332, 0f32A55E34, %f1346;
	mul.f32 	%f1348, %f1342, 0f40400000;
	fma.rn.f32 	%f1349, %f1348, %f1338, %f1347;
	fma.rn.f32 	%f1350, %f1342, %f1332, %f1349;
	add.rn.f32 	%f1351, %f1343, %f1350;
	neg.f32 	%f1352, %f1343;
	add.rn.f32 	%f1353, %f1351, %f1352;
	neg.f32 	%f1354, %f1353;
	add.rn.f32 	%f1355, %f1350, %f1354;
	mov.f32 	%f1356, 0f40A00000;
	mul.rn.f32 	%f1357, %f1351, %f1356;
	neg.f32 	%f1358, %f1357;
	fma.rn.f32 	%f1359, %f1351, 0f40A00000, %f1358;
	fma.rn.f32 	%f1360, %f1355, 0f40A00000, %f1359;
	cvt.rni.f32.f32 	%f1361, %f1357;
	sub.f32 	%f1362, %f1357, %f1361;
	add.f32 	%f1363, %f1362, %f1360;
	fma.rn.f32 	%f1364, %f1363, 0f391FCB8E, 0f3AAF85ED;
	fma.rn.f32 	%f1365, %f1364, %f1363, 0f3C1D9856;
	fma.rn.f32 	%f1366, %f1365, %f1363, 0f3D6357BB;
	fma.rn.f32 	%f1367, %f1366, %f1363, 0f3E75FDEC;
	fma.rn.f32 	%f1368, %f1367, %f1363, 0f3F317218;
	fma.rn.f32 	%f1369, %f1368, %f1363, 0f3F800000;
	cvt.rzi.s32.f32 	%r207, %f1361;
	setp.gt.f32 	%p196, %f1361, 0f00000000;
	selp.b32 	%r208, 0, -2097152000, %p196;
	add.s32 	%r209, %r208, 2130706432;
	mov.b32 	%f1370, %r209;
	mul.f32 	%f1371, %f1369, %f1370;
	shl.b32 	%r210, %r207, 23;
	sub.s32 	%r211, %r210, %r208;
	mov.b32 	%f1372, %r211;
	mul.f32 	%f1373, %f1371, %f1372;
	abs.f32 	%f1374, %f1357;
	setp.gt.f32 	%p197, %f1374, 0f43180000;
	setp.lt.f32 	%p198, %f1357, 0f00000000;
	selp.f32 	%f1375, 0f00000000, 0f7F800000, %p198;
	selp.f32 	%f156, %f1375, %f1373, %p197;
	setp.eq.f32 	%p199, %f154, 0f3F800000;
	mov.f32 	%f2670, 0f3F800000;
	@%p199 bra 	$L__BB1_159;
	setp.nan.f32 	%p200, %f155, %f155;
	@%p200 bra 	$L__BB1_158;
	setp.eq.f32 	%p201, %f154, 0f00000000;
	setp.eq.f32 	%p202, %f155, 0f7F800000;
	or.pred  	%p203, %p201, %p202;
	@%p203 bra 	$L__BB1_157;
	setp.geu.f32 	%p204, %f154, 0f00000000;
	mov.f32 	%f2670, %f156;
	@%p204 bra 	$L__BB1_159;
	neg.f32 	%f2670, %f156;
	bra.uni 	$L__BB1_159;
$L__BB1_157:
	add.f32 	%f2670, %f154, %f154;
	bra.uni 	$L__BB1_159;
$L__BB1_158:
	mov.f32 	%f1376, 0f40A00000;
	add.rn.f32 	%f2670, %f154, %f1376;
$L__BB1_159:
	mul.f32 	%f2671, %f2669, %f2670;
$L__BB1_160:
	add.f32 	%f163, %f145, %f2671;
	st.global.f32 	[%rd5+12], %f2671;
	ld.local.u8 	%rs13, [%rd1+4];
	setp.ne.s16 	%p205, %rs13, 0;
	mov.f32 	%f2674, 0f00000000;
	@%p205 bra 	$L__BB1_177;
	ld.global.f32 	%f164, [%rd6+16];
	setp.eq.f32 	%p206, %f164, 0f00000000;
	@%p206 bra 	$L__BB1_177;
	mul.wide.s32 	%rd41, %r452, 20;
	mov.u64 	%rd42, feromonas;
	add.s64 	%rd43, %rd42, %rd41;
	ld.global.f32 	%f165, [%rd43+16];
	abs.f32 	%f166, %f165;
	setp.lt.f32 	%p207, %f166, 0f00800000;
	mul.f32 	%f1380, %f166, 0f4B800000;
	selp.f32 	%f1381, %f1380, %f166, %p207;
	selp.f32 	%f1382, 0fC1C00000, 0f00000000, %p207;
	mov.b32 	%r212, %f1381;
	add.s32 	%r213, %r212, -1060439283;
	and.b32  	%r214, %r213, -8388608;
	sub.s32 	%r215, %r212, %r214;
	mov.b32 	%f1383, %r215;
	cvt.rn.f32.s32 	%f1384, %r214;
	fma.rn.f32 	%f1385, %f1384, 0f34000000, %f1382;
	add.f32 	%f1386, %f1383, 0fBF800000;
	add.f32 	%f1387, %f1383, 0f3F800000;
	rcp.approx.ftz.f32 	%f1388, %f1387;
	add.f32 	%f1389, %f1386, %f1386;
	mul.f32 	%f1390, %f1389, %f1388;
	mul.f32 	%f1391, %f1390, %f1390;
	sub.f32 	%f1392, %f1386, %f1390;
	add.f32 	%f1393, %f1392, %f1392;
	neg.f32 	%f1394, %f1390;
	fma.rn.f32 	%f1395, %f1394, %f1386, %f1393;
	mul.rn.f32 	%f1396, %f1388, %f1395;
	fma.rn.f32 	%f1397, %f1391, 0f3A2C32E4, 0f3B52E7DB;
	fma.rn.f32 	%f1398, %f1397, %f1391, 0f3C93BB73;
	fma.rn.f32 	%f1399, %f1398, %f1391, 0f3DF6384F;
	mul.rn.f32 	%f1400, %f1399, %f1391;
	fma.rn.f32 	%f1401, %f1390, 0f3FB8AA3B, %f1385;
	sub.f32 	%f1402, %f1385, %f1401;
	fma.rn.f32 	%f1403, %f1390, 0f3FB8AA3B, %f1402;
	fma.rn.f32 	%f1404, %f1396, 0f3FB8AA3B, %f1403;
	fma.rn.f32 	%f1405, %f1390, 0f32A55E34, %f1404;
	mul.f32 	%f1406, %f1400, 0f40400000;
	fma.rn.f32 	%f1407, %f1406, %f1396, %f1405;
	fma.rn.f32 	%f1408, %f1400, %f1390, %f1407;
	add.rn.f32 	%f1409, %f1401, %f1408;
	neg.f32 	%f1410, %f1401;
	add.rn.f32 	%f1411, %f1409, %f1410;
	neg.f32 	%f1412, %f1411;
	add.rn.f32 	%f1413, %f1408, %f1412;
	mov.f32 	%f2672, 0f3F800000;
	mul.rn.f32 	%f1414, %f1409, %f2672;
	sub.f32 	%f1415, %f1409, %f1414;
	add.f32 	%f1416, %f1413, %f1415;
	cvt.rni.f32.f32 	%f1417, %f1414;
	sub.f32 	%f1418, %f1414, %f1417;
	add.f32 	%f1419, %f1418, %f1416;
	fma.rn.f32 	%f1420, %f1419, 0f391FCB8E, 0f3AAF85ED;
	fma.rn.f32 	%f1421, %f1420, %f1419, 0f3C1D9856;
	fma.rn.f32 	%f1422, %f1421, %f1419, 0f3D6357BB;
	fma.rn.f32 	%f1423, %f1422, %f1419, 0f3E75FDEC;
	fma.rn.f32 	%f1424, %f1423, %f1419, 0f3F317218;
	fma.rn.f32 	%f1425, %f1424, %f1419, 0f3F800000;
	cvt.rzi.s32.f32 	%r216, %f1417;
	setp.gt.f32 	%p208, %f1417, 0f00000000;
	selp.b32 	%r217, 0, -2097152000, %p208;
	add.s32 	%r218, %r217, 2130706432;
	mov.b32 	%f1426, %r218;
	mul.f32 	%f1427, %f1425, %f1426;
	shl.b32 	%r219, %r216, 23;
	sub.s32 	%r220, %r219, %r217;
	mov.b32 	%f1428, %r220;
	mul.f32 	%f1429, %f1427, %f1428;
	abs.f32 	%f1430, %f1414;
	setp.gt.f32 	%p209, %f1430, 0f43180000;
	setp.lt.f32 	%p210, %f1414, 0f00000000;
	selp.f32 	%f1431, 0f00000000, 0f7F800000, %p210;
	selp.f32 	%f167, %f1431, %f1429, %p209;
	setp.eq.f32 	%p211, %f165, 0f3F800000;
	@%p211 bra 	$L__BB1_169;
	setp.nan.f32 	%p212, %f166, %f166;
	@%p212 bra 	$L__BB1_168;
	setp.eq.f32 	%p213, %f165, 0f00000000;
	setp.eq.f32 	%p214, %f166, 0f7F800000;
	or.pred  	%p215, %p213, %p214;
	@%p215 bra 	$L__BB1_167;
	setp.geu.f32 	%p216, %f165, 0f00000000;
	mov.f32 	%f2672, %f167;
	@%p216 bra 	$L__BB1_169;
	neg.f32 	%f2672, %f167;
	bra.uni 	$L__BB1_169;
$L__BB1_167:
	add.f32 	%f2672, %f165, %f165;
	bra.uni 	$L__BB1_169;
$L__BB1_168:
	mov.f32 	%f1432, 0f3F800000;
	add.rn.f32 	%f2672, %f165, %f1432;
$L__BB1_169:
	rcp.rn.f32 	%f172, %f164;
	abs.f32 	%f173, %f172;
	setp.lt.f32 	%p217, %f173, 0f00800000;
	mul.f32 	%f1434, %f173, 0f4B800000;
	selp.f32 	%f1435, %f1434, %f173, %p217;
	selp.f32 	%f1436, 0fC1C00000, 0f00000000, %p217;
	mov.b32 	%r221, %f1435;
	add.s32 	%r222, %r221, -1060439283;
	and.b32  	%r223, %r222, -8388608;
	sub.s32 	%r224, %r221, %r223;
	mov.b32 	%f1437, %r224;
	cvt.rn.f32.s32 	%f1438, %r223;
	fma.rn.f32 	%f1439, %f1438, 0f34000000, %f1436;
	add.f32 	%f1440, %f1437, 0fBF800000;
	add.f32 	%f1441, %f1437, 0f3F800000;
	rcp.approx.ftz.f32 	%f1442, %f1441;
	add.f32 	%f1443, %f1440, %f1440;
	mul.f32 	%f1444, %f1443, %f1442;
	mul.f32 	%f1445, %f1444, %f1444;
	sub.f32 	%f1446, %f1440, %f1444;
	add.f32 	%f1447, %f1446, %f1446;
	neg.f32 	%f1448, %f1444;
	fma.rn.f32 	%f1449, %f1448, %f1440, %f1447;
	mul.rn.f32 	%f1450, %f1442, %f1449;
	fma.rn.f32 	%f1451, %f1445, 0f3A2C32E4, 0f3B52E7DB;
	fma.rn.f32 	%f1452, %f1451, %f1445, 0f3C93BB73;
	fma.rn.f32 	%f1453, %f1452, %f1445, 0f3DF6384F;
	mul.rn.f32 	%f1454, %f1453, %f1445;
	fma.rn.f32 	%f1455, %f1444, 0f3FB8AA3B, %f1439;
	sub.f32 	%f1456, %f1439, %f1455;
	fma.rn.f32 	%f1457, %f1444, 0f3FB8AA3B, %f1456;
	fma.rn.f32 	%f1458, %f1450, 0f3FB8AA3B, %f1457;
	fma.rn.f32 	%f1459, %f1444, 0f32A55E34, %f1458;
	mul.f32 	%f1460, %f1454, 0f40400000;
	fma.rn.f32 	%f1461, %f1460, %f1450, %f1459;
	fma.rn.f32 	%f1462, %f1454, %f1444, %f1461;
	add.rn.f32 	%f1463, %f1455, %f1462;
	neg.f32 	%f1464, %f1455;
	add.rn.f32 	%f1465, %f1463, %f1464;
	neg.f32 	%f1466, %f1465;
	add.rn.f32 	%f1467, %f1462, %f1466;
	mov.f32 	%f1468, 0f40A00000;
	mul.rn.f32 	%f1469, %f1463, %f1468;
	neg.f32 	%f1470, %f1469;
	fma.rn.f32 	%f1471, %f1463, 0f40A00000, %f1470;
	fma.rn.f32 	%f1472, %f1467, 0f40A00000, %f1471;
	cvt.rni.f32.f32 	%f1473, %f1469;
	sub.f32 	%f1474, %f1469, %f1473;
	add.f32 	%f1475, %f1474, %f1472;
	fma.rn.f32 	%f1476, %f1475, 0f391FCB8E, 0f3AAF85ED;
	fma.rn.f32 	%f1477, %f1476, %f1475, 0f3C1D9856;
	fma.rn.f32 	%f1478, %f1477, %f1475, 0f3D6357BB;
	fma.rn.f32 	%f1479, %f1478, %f1475, 0f3E75FDEC;
	fma.rn.f32 	%f1480, %f1479, %f1475, 0f3F317218;
	fma.rn.f32 	%f1481, %f1480, %f1475, 0f3F800000;
	cvt.rzi.s32.f32 	%r225, %f1473;
	setp.gt.f32 	%p218, %f1473, 0f00000000;
	selp.b32 	%r226, 0, -2097152000, %p218;
	add.s32 	%r227, %r226, 2130706432;
	mov.b32 	%f1482, %r227;
	mul.f32 	%f1483, %f1481, %f1482;
	shl.b32 	%r228, %r225, 23;
	sub.s32 	%r229, %r228, %r226;
	mov.b32 	%f1484, %r229;
	mul.f32 	%f1485, %f1483, %f1484;
	abs.f32 	%f1486, %f1469;
	setp.gt.f32 	%p219, %f1486, 0f43180000;
	setp.lt.f32 	%p220, %f1469, 0f00000000;
	selp.f32 	%f1487, 0f00000000, 0f7F800000, %p220;
	selp.f32 	%f174, %f1487, %f1485, %p219;
	setp.eq.f32 	%p221, %f172, 0f3F800000;
	mov.f32 	%f2673, 0f3F800000;
	@%p221 bra 	$L__BB1_176;
	setp.nan.f32 	%p222, %f173, %f173;
	@%p222 bra 	$L__BB1_175;
	setp.eq.f32 	%p223, %f172, 0f00000000;
	setp.eq.f32 	%p224, %f173, 0f7F800000;
	or.pred  	%p225, %p223, %p224;
	@%p225 bra 	$L__BB1_174;
	setp.geu.f32 	%p226, %f172, 0f00000000;
	mov.f32 	%f2673, %f174;
	@%p226 bra 	$L__BB1_176;
	neg.f32 	%f2673, %f174;
	bra.uni 	$L__BB1_176;
$L__BB1_174:
	add.f32 	%f2673, %f172, %f172;
	bra.uni 	$L__BB1_176;
$L__BB1_175:
	mov.f32 	%f1488, 0f40A00000;
	add.rn.f32 	%f2673, %f172, %f1488;
$L__BB1_176:
	mul.f32 	%f2674, %f2672, %f2673;
$L__BB1_177:
	add.f32 	%f181, %f163, %f2674;
	st.global.f32 	[%rd5+16], %f2674;
	shr.u32 	%r231, %r3, 2;
	xor.b32  	%r232, %r231, %r3;
	shl.b32 	%r233, %r12, 4;
	shl.b32 	%r234, %r232, 1;
	xor.b32  	%r235, %r233, %r234;
	xor.b32  	%r236, %r235, %r12;
	xor.b32  	%r14, %r236, %r232;
	add.s32 	%r237, %r2, %r14;
	add.s32 	%r238, %r237, 1087311;
	cvt.rn.f32.u32 	%f1489, %r238;
	fma.rn.f32 	%f1490, %f1489, 0f2F800000, 0f2F000000;
	mul.f32 	%f182, %f1490, %f181;
	setp.ge.f32 	%p227, %f2662, %f182;
	mov.b32 	%r453, 0;
	@%p227 bra 	$L__BB1_183;
	setp.ge.f32 	%p228, %f127, %f182;
	mov.b32 	%r453, 1;
	@%p228 bra 	$L__BB1_183;
	setp.ge.f32 	%p229, %f145, %f182;
	mov.b32 	%r453, 2;
	@%p229 bra 	$L__BB1_183;
	setp.ge.f32 	%p230, %f163, %f182;
	mov.b32 	%r453, 3;
	@%p230 bra 	$L__BB1_183;
	setp.ge.f32 	%p231, %f181, %f182;
	mov.b32 	%r453, 4;
	@%p231 bra 	$L__BB1_183;
	mov.b32 	%r453, -1;
$L__BB1_183:
	cvt.s64.s32 	%rd44, %r453;
	add.s64 	%rd45, %rd1, %rd44;
	mov.b16 	%rs14, 1;
	st.local.u8 	[%rd45], %rs14;
	mul.wide.s32 	%rd46, %r453, 4;
	add.s64 	%rd47, %rd6, %rd46;
	ld.global.f32 	%f1492, [%rd47];
	add.f32 	%f1493, %f92, 0f00000000;
	add.f32 	%f183, %f1493, %f1492;
	mul.wide.s32 	%rd48, %r453, 20;
	mov.u64 	%rd49, distancias;
	add.s64 	%rd7, %rd49, %rd48;
	ld.local.u8 	%rs15, [%rd1];
	setp.ne.s16 	%p232, %rs15, 0;
	mov.f32 	%f2677, 0f00000000;
	@%p232 bra 	$L__BB1_200;
	ld.global.f32 	%f184, [%rd7];
	setp.eq.f32 	%p233, %f184, 0f00000000;
	@%p233 bra 	$L__BB1_200;
	mul.wide.s32 	%rd50, %r453, 20;
	mov.u64 	%rd51, feromonas;
	add.s64 	%rd52, %rd51, %rd50;
	ld.global.f32 	%f185, [%rd52];
	abs.f32 	%f186, %f185;
	setp.lt.f32 	%p234, %f186, 0f00800000;
	mul.f32 	%f1496, %f186, 0f4B800000;
	selp.f32 	%f1497, %f1496, %f186, %p234;
	selp.f32 	%f1498, 0fC1C00000, 0f00000000, %p234;
	mov.b32 	%r244, %f1497;
	add.s32 	%r245, %r244, -1060439283;
	and.b32  	%r246, %r245, -8388608;
	sub.s32 	%r247, %r244, %r246;
	mov.b32 	%f1499, %r247;
	cvt.rn.f32.s32 	%f1500, %r246;
	fma.rn.f32 	%f1501, %f1500, 0f34000000, %f1498;
	add.f32 	%f1502, %f1499, 0fBF800000;
	add.f32 	%f1503, %f1499, 0f3F800000;
	rcp.approx.ftz.f32 	%f1504, %f1503;
	add.f32 	%f1505, %f1502, %f1502;
	mul.f32 	%f1506, %f1505, %f1504;
	mul.f32 	%f1507, %f1506, %f1506;
	sub.f32 	%f1508, %f1502, %f1506;
	add.f32 	%f1509, %f1508, %f1508;
	neg.f32 	%f1510, %f1506;
	fma.rn.f32 	%f1511, %f1510, %f1502, %f1509;
	mul.rn.f32 	%f1512, %f1504, %f1511;
	fma.rn.f32 	%f1513, %f1507, 0f3A2C32E4, 0f3B52E7DB;
	fma.rn.f32 	%f1514, %f1513, %f1507, 0f3C93BB73;
	fma.rn.f32 	%f1515, %f1514, %f1507, 0f3DF6384F;
	mul.rn.f32 	%f1516, %f1515, %f1507;
	fma.rn.f32 	%f1517, %f1506, 0f3FB8AA3B, %f1501;
	sub.f32 	%f1518, %f1501, %f1517;
	fma.rn.f32 	%f1519, %f1506, 0f3FB8AA3B, %f1518;
	fma.rn.f32 	%f1520, %f1512, 0f3FB8AA3B, %f1519;
	fma.rn.f32 	%f1521, %f1506, 0f32A55E34, %f1520;
	mul.f32 	%f1522, %f1516, 0f40400000;
	fma.rn.f32 	%f1523, %f1522, %f1512, %f1521;
	fma.rn.f32 	%f1524, %f1516, %f1506, %f1523;
	add.rn.f32 	%f1525, %f1517, %f1524;
	neg.f32 	%f1526, %f1517;
	add.rn.f32 	%f1527, %f1525, %f1526;
	neg.f32 	%f1528, %f1527;
	add.rn.f32 	%f1529, %f1524, %f1528;
	mov.f32 	%f2675, 0f3F800000;
	mul.rn.f32 	%f1530, %f1525, %f2675;
	sub.f32 	%f1531, %f1525, %f1530;
	add.f32 	%f1532, %f1529, %f1531;
	cvt.rni.f32.f32 	%f1533, %f1530;
	sub.f32 	%f1534, %f1530, %f1533;
	add.f32 	%f1535, %f1534, %f1532;
	fma.rn.f32 	%f1536, %f1535, 0f391FCB8E, 0f3AAF85ED;
	fma.rn.f32 	%f1537, %f1536, %f1535, 0f3C1D9856;
	fma.rn.f32 	%f1538, %f1537, %f1535, 0f3D6357BB;
	fma.rn.f32 	%f1539, %f1538, %f1535, 0f3E75FDEC;
	fma.rn.f32 	%f1540, %f1539, %f1535, 0f3F317218;
	fma.rn.f32 	%f1541, %f1540, %f1535, 0f3F800000;
	cvt.rzi.s32.f32 	%r248, %f1533;
	setp.gt.f32 	%p235, %f1533, 0f00000000;
	selp.b32 	%r249, 0, -2097152000, %p235;
	add.s32 	%r250, %r249, 2130706432;
	mov.b32 	%f1542, %r250;
	mul.f32 	%f1543, %f1541, %f1542;
	shl.b32 	%r251, %r248, 23;
	sub.s32 	%r252, %r251, %r249;
	mov.b32 	%f1544, %r252;
	mul.f32 	%f1545, %f1543, %f1544;
	abs.f32 	%f1546, %f1530;
	setp.gt.f32 	%p236, %f1546, 0f43180000;
	setp.lt.f32 	%p237, %f1530, 0f00000000;
	selp.f32 	%f1547, 0f00000000, 0f7F800000, %p237;
	selp.f32 	%f187, %f1547, %f1545, %p236;
	setp.eq.f32 	%p238, %f185, 0f3F800000;
	@%p238 bra 	$L__BB1_192;
	setp.nan.f32 	%p239, %f186, %f186;
	@%p239 bra 	$L__BB1_191;
	setp.eq.f32 	%p240, %f185, 0f00000000;
	setp.eq.f32 	%p241, %f186, 0f7F800000;
	or.pred  	%p242, %p240, %p241;
	@%p242 bra 	$L__BB1_190;
	setp.geu.f32 	%p243, %f185, 0f00000000;
	mov.f32 	%f2675, %f187;
	@%p243 bra 	$L__BB1_192;
	neg.f32 	%f2675, %f187;
	bra.uni 	$L__BB1_192;
$L__BB1_190:
	add.f32 	%f2675, %f185, %f185;
	bra.uni 	$L__BB1_192;
$L__BB1_191:
	mov.f32 	%f1548, 0f3F800000;
	add.rn.f32 	%f2675, %f185, %f1548;
$L__BB1_192:
	rcp.rn.f32 	%f192, %f184;
	abs.f32 	%f193, %f192;
	setp.lt.f32 	%p244, %f193, 0f00800000;
	mul.f32 	%f1550, %f193, 0f4B800000;
	selp.f32 	%f1551, %f1550, %f193, %p244;
	selp.f32 	%f1552, 0fC1C00000, 0f00000000, %p244;
	mov.b32 	%r253, %f1551;
	add.s32 	%r254, %r253, -1060439283;
	and.b32  	%r255, %r254, -8388608;
	sub.s32 	%r256, %r253, %r255;
	mov.b32 	%f1553, %r256;
	cvt.rn.f32.s32 	%f1554, %r255;
	fma.rn.f32 	%f1555, %f1554, 0f34000000, %f1552;
	add.f32 	%f1556, %f1553, 0fBF800000;
	add.f32 	%f1557, %f1553, 0f3F800000;
	rcp.approx.ftz.f32 	%f1558, %f1557;
	add.f32 	%f1559, %f1556, %f1556;
	mul.f32 	%f1560, %f1559, %f1558;
	mul.f32 	%f1561, %f1560, %f1560;
	sub.f32 	%f1562, %f1556, %f1560;
	add.f32 	%f1563, %f1562, %f1562;
	neg.f32 	%f1564, %f1560;
	fma.rn.f32 	%f1565, %f1564, %f1556, %f1563;
	mul.rn.f32 	%f1566, %f1558, %f1565;
	fma.rn.f32 	%f1567, %f1561, 0f3A2C32E4, 0f3B52E7DB;
	fma.rn.f32 	%f1568, %f1567, %f1561, 0f3C93BB73;
	fma.rn.f32 	%f1569, %f1568, %f1561, 0f3DF6384F;
	mul.rn.f32 	%f1570, %f1569, %f1561;
	fma.rn.f32 	%f1571, %f1560, 0f3FB8AA3B, %f1555;
	sub.f32 	%f1572, %f1555, %f1571;
	fma.rn.f32 	%f1573, %f1560, 0f3FB8AA3B, %f1572;
	fma.rn.f32 	%f1574, %f1566, 0f3FB8AA3B, %f1573;
	fma.rn.f32 	%f1575, %f1560, 0f32A55E34, %f1574;
	mul.f32 	%f1576, %f1570, 0f40400000;
	fma.rn.f32 	%f1577, %f1576, %f1566, %f1575;
	fma.rn.f32 	%f1578, %f1570, %f1560, %f1577;
	add.rn.f32 	%f1579, %f1571, %f1578;
	neg.f32 	%f1580, %f1571;
	add.rn.f32 	%f1581, %f1579, %f1580;
	neg.f32 	%f1582, %f1581;
	add.rn.f32 	%f1583, %f1578, %f1582;
	mov.f32 	%f1584, 0f40A00000;
	mul.rn.f32 	%f1585, %f1579, %f1584;
	neg.f32 	%f1586, %f1585;
	fma.rn.f32 	%f1587, %f1579, 0f40A00000, %f1586;
	fma.rn.f32 	%f1588, %f1583, 0f40A00000, %f1587;
	cvt.rni.f32.f32 	%f1589, %f1585;
	sub.f32 	%f1590, %f1585, %f1589;
	add.f32 	%f1591, %f1590, %f1588;
	fma.rn.f32 	%f1592, %f1591, 0f391FCB8E, 0f3AAF85ED;
	fma.rn.f32 	%f1593, %f1592, %f1591, 0f3C1D9856;
	fma.rn.f32 	%f1594, %f1593, %f1591, 0f3D6357BB;
	fma.rn.f32 	%f1595, %f1594, %f1591, 0f3E75FDEC;
	fma.rn.f32 	%f1596, %f1595, %f1591, 0f3F317218;
	fma.rn.f32 	%f1597, %f1596, %f1591, 0f3F800000;
	cvt.rzi.s32.f32 	%r257, %f1589;
	setp.gt.f32 	%p245, %f1589, 0f00000000;
	selp.b32 	%r258, 0, -2097152000, %p245;
	add.s32 	%r259, %r258, 2130706432;
	mov.b32 	%f1598, %r259;
	mul.f32 	%f1599, %f1597, %f1598;
	shl.b32 	%r260, %r257, 23;
	sub.s32 	%r261, %r260, %r258;
	mov.b32 	%f1600, %r261;
	mul.f32 	%f1601, %f1599, %f1600;
	abs.f32 	%f1602, %f1585;
	setp.gt.f32 	%p246, %f1602, 0f43180000;
	setp.lt.f32 	%p247, %f1585, 0f00000000;
	selp.f32 	%f1603, 0f00000000, 0f7F800000, %p247;
	selp.f32 	%f194, %f1603, %f1601, %p246;
	setp.eq.f32 	%p248, %f192, 0f3F800000;
	mov.f32 	%f2676, 0f3F800000;
	@%p248 bra 	$L__BB1_199;
	setp.nan.f32 	%p249, %f193, %f193;
	@%p249 bra 	$L__BB1_198;
	setp.eq.f32 	%p250, %f192, 0f00000000;
	setp.eq.f32 	%p251, %f193, 0f7F800000;
	or.pred  	%p252, %p250, %p251;
	@%p252 bra 	$L__BB1_197;
	setp.geu.f32 	%p253, %f192, 0f00000000;
	mov.f32 	%f2676, %f194;
	@%p253 bra 	$L__BB1_199;
	neg.f32 	%f2676, %f194;
	bra.uni 	$L__BB1_199;
$L__BB1_197:
	add.f32 	%f2676, %f192, %f192;
	bra.uni 	$L__BB1_199;
$L__BB1_198:
	mov.f32 	%f1604, 0f40A00000;
	add.rn.f32 	%f2676, %f192, %f1604;
$L__BB1_199:
	mul.f32 	%f2677, %f2675, %f2676;
$L__BB1_200:
	st.global.f32 	[%rd5], %f2677;
	ld.local.u8 	%rs16, [%rd1+1];
	setp.ne.s16 	%p254, %rs16, 0;
	mov.f32 	%f2680, 0f00000000;
	@%p254 bra 	$L__BB1_217;
	ld.global.f32 	%f201, [%rd7+4];
	setp.eq.f32 	%p255, %f201, 0f00000000;
	@%p255 bra 	$L__BB1_217;
	mul.wide.s32 	%rd53, %r453, 20;
	mov.u64 	%rd54, feromonas;
	add.s64 	%rd55, %rd54, %rd53;
	ld.global.f32 	%f202, [%rd55+4];
	abs.f32 	%f203, %f202;
	setp.lt.f32 	%p256, %f203, 0f00800000;
	mul.f32 	%f1608, %f203, 0f4B800000;
	selp.f32 	%f1609, %f1608, %f203, %p256;
	selp.f32 	%f1610, 0fC1C00000, 0f00000000, %p256;
	mov.b32 	%r262, %f1609;
	add.s32 	%r263, %r262, -1060439283;
	and.b32  	%r264, %r263, -8388608;
	sub.s32 	%r265, %r262, %r264;
	mov.b32 	%f1611, %r265;
	cvt.rn.f32.s32 	%f1612, %r264;
	fma.rn.f32 	%f1613, %f1612, 0f34000000, %f1610;
	add.f32 	%f1614, %f1611, 0fBF800000;
	add.f32 	%f1615, %f1611, 0f3F800000;
	rcp.approx.ftz.f32 	%f1616, %f1615;
	add.f32 	%f1617, %f1614, %f1614;
	mul.f32 	%f1618, %f1617, %f1616;
	mul.f32 	%f1619, %f1618, %f1618;
	sub.f32 	%f1620, %f1614, %f1618;
	add.f32 	%f1621, %f1620, %f1620;
	neg.f32 	%f1622, %f1618;
	fma.rn.f32 	%f1623, %f1622, %f1614, %f1621;
	mul.rn.f32 	%f1624, %f1616, %f1623;
	fma.rn.f32 	%f1625, %f1619, 0f3A2C32E4, 0f3B52E7DB;
	fma.rn.f32 	%f1626, %f1625, %f1619, 0f3C93BB73;
	fma.rn.f32 	%f1627, %f1626, %f1619, 0f3DF6384F;
	mul.rn.f32 	%f1628, %f1627, %f1619;
	fma.rn.f32 	%f1629, %f1618, 0f3FB8AA3B, %f1613;
	sub.f32 	%f1630, %f1613, %f1629;
	fma.rn.f32 	%f1631, %f1618, 0f3FB8AA3B, %f1630;
	fma.rn.f32 	%f1632, %f1624, 0f3FB8AA3B, %f1631;
	fma.rn.f32 	%f1633, %f1618, 0f32A55E34, %f1632;
	mul.f32 	%f1634, %f1628, 0f40400000;
	fma.rn.f32 	%f1635, %f1634, %f1624, %f1633;
	fma.rn.f32 	%f1636, %f1628, %f1618, %f1635;
	add.rn.f32 	%f1637, %f1629, %f1636;
	neg.f32 	%f1638, %f1629;
	add.rn.f32 	%f1639, %f1637, %f1638;
	neg.f32 	%f1640, %f1639;
	add.rn.f32 	%f1641, %f1636, %f1640;
	mov.f32 	%f2678, 0f3F800000;
	mul.rn.f32 	%f1642, %f1637, %f2678;
	sub.f32 	%f1643, %f1637, %f1642;
	add.f32 	%f1644, %f1641, %f1643;
	cvt.rni.f32.f32 	%f1645, %f1642;
	sub.f32 	%f1646, %f1642, %f1645;
	add.f32 	%f1647, %f1646, %f1644;
	fma.rn.f32 	%f1648, %f1647, 0f391FCB8E, 0f3AAF85ED;
	fma.rn.f32 	%f1649, %f1648, %f1647, 0f3C1D9856;
	fma.rn.f32 	%f1650, %f1649, %f1647, 0f3D6357BB;
	fma.rn.f32 	%f1651, %f1650, %f1647, 0f3E75FDEC;
	fma.rn.f32 	%f1652, %f1651, %f1647, 0f3F317218;
	fma.rn.f32 	%f1653, %f1652, %f1647, 0f3F800000;
	cvt.rzi.s32.f32 	%r266, %f1645;
	setp.gt.f32 	%p257, %f1645, 0f00000000;
	selp.b32 	%r267, 0, -2097152000, %p257;
	add.s32 	%r268, %r267, 2130706432;
	mov.b32 	%f1654, %r268;
	mul.f32 	%f1655, %f1653, %f1654;
	shl.b32 	%r269, %r266, 23;
	sub.s32 	%r270, %r269, %r267;
	mov.b32 	%f1656, %r270;
	mul.f32 	%f1657, %f1655, %f1656;
	abs.f32 	%f1658, %f1642;
	setp.gt.f32 	%p258, %f1658, 0f43180000;
	setp.lt.f32 	%p259, %f1642, 0f00000000;
	selp.f32 	%f1659, 0f00000000, 0f7F800000, %p259;
	selp.f32 	%f204, %f1659, %f1657, %p258;
	setp.eq.f32 	%p260, %f202, 0f3F800000;
	@%p260 bra 	$L__BB1_209;
	setp.nan.f32 	%p261, %f203, %f203;
	@%p261 bra 	$L__BB1_208;
	setp.eq.f32 	%p262, %f202, 0f00000000;
	setp.eq.f32 	%p263, %f203, 0f7F800000;
	or.pred  	%p264, %p262, %p263;
	@%p264 bra 	$L__BB1_207;
	setp.geu.f32 	%p265, %f202, 0f00000000;
	mov.f32 	%f2678, %f204;
	@%p265 bra 	$L__BB1_209;
	neg.f32 	%f2678, %f204;
	bra.uni 	$L__BB1_209;
$L__BB1_207:
	add.f32 	%f2678, %f202, %f202;
	bra.uni 	$L__BB1_209;
$L__BB1_208:
	mov.f32 	%f1660, 0f3F800000;
	add.rn.f32 	%f2678, %f202, %f1660;
$L__BB1_209:
	rcp.rn.f32 	%f209, %f201;
	abs.f32 	%f210, %f209;
	setp.lt.f32 	%p266, %f210, 0f00800000;
	mul.f32 	%f1662, %f210, 0f4B800000;
	selp.f32 	%f1663, %f1662, %f210, %p266;
	selp.f32 	%f1664, 0fC1C00000, 0f00000000, %p266;
	mov.b32 	%r271, %f1663;
	add.s32 	%r272, %r271, -1060439283;
	and.b32  	%r273, %r272, -8388608;
	sub.s32 	%r274, %r271, %r273;
	mov.b32 	%f1665, %r274;
	cvt.rn.f32.s32 	%f1666, %r273;
	fma.rn.f32 	%f1667, %f1666, 0f34000000, %f1664;
	add.f32 	%f1668, %f1665, 0fBF800000;
	add.f32 	%f1669, %f1665, 0f3F800000;
	rcp.approx.ftz.f32 	%f1670, %f1669;
	add.f32 	%f1671, %f1668, %f1668;
	mul.f32 	%f1672, %f1671, %f1670;
	mul.f32 	%f1673, %f1672, %f1672;
	sub.f32 	%f1674, %f1668, %f1672;
	add.f32 	%f1675, %f1674, %f1674;
	neg.f32 	%f1676, %f1672;
	fma.rn.f32 	%f1677, %f1676, %f1668, %f1675;
	mul.rn.f32 	%f1678, %f1670, %f1677;
	fma.rn.f32 	%f1679, %f1673, 0f3A2C32E4, 0f3B52E7DB;
	fma.rn.f32 	%f1680, %f1679, %f1673, 0f3C93BB73;
	fma.rn.f32 	%f1681, %f1680, %f1673, 0f3DF6384F;
	mul.rn.f32 	%f1682, %f1681, %f1673;
	fma.rn.f32 	%f1683, %f1672, 0f3FB8AA3B, %f1667;
	sub.f32 	%f1684, %f1667, %f1683;
	fma.rn.f32 	%f1685, %f1672, 0f3FB8AA3B, %f1684;
	fma.rn.f32 	%f1686, %f1678, 0f3FB8AA3B, %f1685;
	fma.rn.f32 	%f1687, %f1672, 0f32A55E34, %f1686;
	mul.f32 	%f1688, %f1682, 0f40400000;
	fma.rn.f32 	%f1689, %f1688, %f1678, %f1687;
	fma.rn.f32 	%f1690, %f1682, %f1672, %f1689;
	add.rn.f32 	%f1691, %f1683, %f1690;
	neg.f32 	%f1692, %f1683;
	add.rn.f32 	%f1693, %f1691, %f1692;
	neg.f32 	%f1694, %f1693;
	add.rn.f32 	%f1695, %f1690, %f1694;
	mov.f32 	%f1696, 0f40A00000;
	mul.rn.f32 	%f1697, %f1691, %f1696;
	neg.f32 	%f1698, %f1697;
	fma.rn.f32 	%f1699, %f1691, 0f40A00000, %f1698;
	fma.rn.f32 	%f1700, %f1695, 0f40A00000, %f1699;
	cvt.rni.f32.f32 	%f1701, %f1697;
	sub.f32 	%f1702, %f1697, %f1701;
	add.f32 	%f1703, %f1702, %f1700;
	fma.rn.f32 	%f1704, %f1703, 0f391FCB8E, 0f3AAF85ED;
	fma.rn.f32 	%f1705, %f1704, %f1703, 0f3C1D9856;
	fma.rn.f32 	%f1706, %f1705, %f1703, 0f3D6357BB;
	fma.rn.f32 	%f1707, %f1706, %f1703, 0f3E75FDEC;
	fma.rn.f32 	%f1708, %f1707, %f1703, 0f3F317218;
	fma.rn.f32 	%f1709, %f1708, %f1703, 0f3F800000;
	cvt.rzi.s32.f32 	%r275, %f1701;
	setp.gt.f32 	%p267, %f1701, 0f00000000;
	selp.b32 	%r276, 0, -2097152000, %p267;
	add.s32 	%r277, %r276, 2130706432;
	mov.b32 	%f1710, %r277;
	mul.f32 	%f1711, %f1709, %f1710;
	shl.b32 	%r278, %r275, 23;
	sub.s32 	%r279, %r278, %r276;
	mov.b32 	%f1712, %r279;
	mul.f32 	%f1713, %f1711, %f1712;
	abs.f32 	%f1714, %f1697;
	setp.gt.f32 	%p268, %f1714, 0f43180000;
	setp.lt.f32 	%p269, %f1697, 0f00000000;
	selp.f32 	%f1715, 0f00000000, 0f7F800000, %p269;
	selp.f32 	%f211, %f1715, %f1713, %p268;
	setp.eq.f32 	%p270, %f209, 0f3F800000;
	mov.f32 	%f2679, 0f3F800000;
	@%p270 bra 	$L__BB1_216;
	setp.nan.f32 	%p271, %f210, %f210;
	@%p271 bra 	$L__BB1_215;
	setp.eq.f32 	%p272, %f209, 0f00000000;
	setp.eq.f32 	%p273, %f210, 0f7F800000;
	or.pred  	%p274, %p272, %p273;
	@%p274 bra 	$L__BB1_214;
	setp.geu.f32 	%p275, %f209, 0f00000000;
	mov.f32 	%f2679, %f211;
	@%p275 bra 	$L__BB1_216;
	neg.f32 	%f2679, %f211;
	bra.uni 	$L__BB1_216;
$L__BB1_214:
	add.f32 	%f2679, %f209, %f209;
	bra.uni 	$L__BB1_216;
$L__BB1_215:
	mov.f32 	%f1716, 0f40A00000;
	add.rn.f32 	%f2679, %f209, %f1716;
$L__BB1_216:
	mul.f32 	%f2680, %f2678, %f2679;
$L__BB1_217:
	add.f32 	%f1718, %f2677, 0f00000000;
	add.f32 	%f218, %f1718, %f2680;
	st.global.f32 	[%rd5+4], %f2680;
	ld.local.u8 	%rs17, [%rd1+2];
	setp.ne.s16 	%p276, %rs17, 0;
	mov.f32 	%f2683, 0f00000000;
	@%p276 bra 	$L__BB1_234;
	ld.global.f32 	%f219, [%rd7+8];
	setp.eq.f32 	%p277, %f219, 0f00000000;
	@%p277 bra 	$L__BB1_234;
	mul.wide.s32 	%rd56, %r453, 20;
	mov.u64 	%rd57, feromonas;
	add.s64 	%rd58, %rd57, %rd56;
	ld.global.f32 	%f220, [%rd58+8];
	abs.f32 	%f221, %f220;
	setp.lt.f32 	%p278, %f221, 0f00800000;
	mul.f32 	%f1721, %f221, 0f4B800000;
	selp.f32 	%f1722, %f1721, %f221, %p278;
	selp.f32 	%f1723, 0fC1C00000, 0f00000000, %p278;
	mov.b32 	%r280, %f1722;
	add.s32 	%r281, %r280, -1060439283;
	and.b32  	%r282, %r281, -8388608;
	sub.s32 	%r283, %r280, %r282;
	mov.b32 	%f1724, %r283;
	cvt.rn.f32.s32 	%f1725, %r282;
	fma.rn.f32 	%f1726, %f1725, 0f34000000, %f1723;
	add.f32 	%f1727, %f1724, 0fBF800000;
	add.f32 	%f1728, %f1724, 0f3F800000;
	rcp.approx.ftz.f32 	%f1729, %f1728;
	add.f32 	%f1730, %f1727, %f1727;
	mul.f32 	%f1731, %f1730, %f1729;
	mul.f32 	%f1732, %f1731, %f1731;
	sub.f32 	%f1733, %f1727, %f1731;
	add.f32 	%f1734, %f1733, %f1733;
	neg.f32 	%f1735, %f1731;
	fma.rn.f32 	%f1736, %f1735, %f1727, %f1734;
	mul.rn.f32 	%f1737, %f1729, %f1736;
	fma.rn.f32 	%f1738, %f1732, 0f3A2C32E4, 0f3B52E7DB;
	fma.rn.f32 	%f1739, %f1738, %f1732, 0f3C93BB73;
	fma.rn.f32 	%f1740, %f1739, %f1732, 0f3DF6384F;
	mul.rn.f32 	%f1741, %f1740, %f1732;
	fma.rn.f32 	%f1742, %f1731, 0f3FB8AA3B, %f1726;
	sub.f32 	%f1743, %f1726, %f1742;
	fma.rn.f32 	%f1744, %f1731, 0f3FB8AA3B, %f1743;
	fma.rn.f32 	%f1745, %f1737, 0f3FB8AA3B, %f1744;
	fma.rn.f32 	%f1746, %f1731, 0f32A55E34, %f1745;
	mul.f32 	%f1747, %f1741, 0f40400000;
	fma.rn.f32 	%f1748, %f1747, %f1737, %f1746;
	fma.rn.f32 	%f1749, %f1741, %f1731, %f1748;
	add.rn.f32 	%f1750, %f1742, %f1749;
	neg.f32 	%f1751, %f1742;
	add.rn.f32 	%f1752, %f1750, %f1751;
	neg.f32 	%f1753, %f1752;
	add.rn.f32 	%f1754, %f1749, %f1753;
	mov.f32 	%f2681, 0f3F800000;
	mul.rn.f32 	%f1755, %f1750, %f2681;
	sub.f32 	%f1756, %f1750, %f1755;
	add.f32 	%f1757, %f1754, %f1756;
	cvt.rni.f32.f32 	%f1758, %f1755;
	sub.f32 	%f1759, %f1755, %f1758;
	add.f32 	%f1760, %f1759, %f1757;
	fma.rn.f32 	%f1761, %f1760, 0f391FCB8E, 0f3AAF85ED;
	fma.rn.f32 	%f1762, %f1761, %f1760, 0f3C1D9856;
	fma.rn.f32 	%f1763, %f1762, %f1760, 0f3D6357BB;
	fma.rn.f32 	%f1764, %f1763, %f1760, 0f3E75FDEC;
	fma.rn.f32 	%f1765, %f1764, %f1760, 0f3F317218;
	fma.rn.f32 	%f1766, %f1765, %f1760, 0f3F800000;
	cvt.rzi.s32.f32 	%r284, %f1758;
	setp.gt.f32 	%p279, %f1758, 0f00000000;
	selp.b32 	%r285, 0, -2097152000, %p279;
	add.s32 	%r286, %r285, 2130706432;
	mov.b32 	%f1767, %r286;
	mul.f32 	%f1768, %f1766, %f1767;
	shl.b32 	%r287, %r284, 23;
	sub.s32 	%r288, %r287, %r285;
	mov.b32 	%f1769, %r288;
	mul.f32 	%f1770, %f1768, %f1769;
	abs.f32 	%f1771, %f1755;
	setp.gt.f32 	%p280, %f1771, 0f43180000;
	setp.lt.f32 	%p281, %f1755, 0f00000000;
	selp.f32 	%f1772, 0f00000000, 0f7F800000, %p281;
	selp.f32 	%f222, %f1772, %f1770, %p280;
	setp.eq.f32 	%p282, %f220, 0f3F800000;
	@%p282 bra 	$L__BB1_226;
	setp.nan.f32 	%p283, %f221, %f221;
	@%p283 bra 	$L__BB1_225;
	setp.eq.f32 	%p284, %f220, 0f00000000;
	setp.eq.f32 	%p285, %f221, 0f7F800000;
	or.pred  	%p286, %p284, %p285;
	@%p286 bra 	$L__BB1_224;
	setp.geu.f32 	%p287, %f220, 0f00000000;
	mov.f32 	%f2681, %f222;
	@%p287 bra 	$L__BB1_226;
	neg.f32 	%f2681, %f222;
	bra.uni 	$L__BB1_226;
$L__BB1_224:
	add.f32 	%f2681, %f220, %f220;
	bra.uni 	$L__BB1_226;
$L__BB1_225:
	mov.f32 	%f1773, 0f3F800000;
	add.rn.f32 	%f2681, %f220, %f1773;
$L__BB1_226:
	rcp.rn.f32 	%f227, %f219;
	abs.f32 	%f228, %f227;
	setp.lt.f32 	%p288, %f228, 0f00800000;
	mul.f32 	%f1775, %f228, 0f4B800000;
	selp.f32 	%f1776, %f1775, %f228, %p288;
	selp.f32 	%f1777, 0fC1C00000, 0f00000000, %p288;
	mov.b32 	%r289, %f1776;
	add.s32 	%r290, %r289, -1060439283;
	and.b32  	%r291, %r290, -8388608;
	sub.s32 	%r292, %r289, %r291;
	mov.b32 	%f1778, %r292;
	cvt.rn.f32.s32 	%f1779, %r291;
	fma.rn.f32 	%f1780, %f1779, 0f34000000, %f1777;
	add.f32 	%f1781, %f1778, 0fBF800000;
	add.f32 	%f1782, %f1778, 0f3F800000;
	rcp.approx.ftz.f32 	%f1783, %f1782;
	add.f32 	%f1784, %f1781, %f1781;
	mul.f32 	%f1785, %f1784, %f1783;
	mul.f32 	%f1786, %f1785, %f1785;
	sub.f32 	%f1787, %f1781, %f1785;
	add.f32 	%f1788, %f1787, %f1787;
	neg.f32 	%f1789, %f1785;
	fma.rn.f32 	%f1790, %f1789, %f1781, %f1788;
	mul.rn.f32 	%f1791, %f1783, %f1790;
	fma.rn.f32 	%f1792, %f1786, 0f3A2C32E4, 0f3B52E7DB;
	fma.rn.f32 	%f1793, %f1792, %f1786, 0f3C93BB73;
	fma.rn.f32 	%f1794, %f1793, %f1786, 0f3DF6384F;
	mul.rn.f32 	%f1795, %f1794, %f1786;
	fma.rn.f32 	%f1796, %f1785, 0f3FB8AA3B, %f1780;
	sub.f32 	%f1797, %f1780, %f1796;
	fma.rn.f32 	%f1798, %f1785, 0f3FB8AA3B, %f1797;
	fma.rn.f32 	%f1799, %f1791, 0f3FB8AA3B, %f1798;
	fma.rn.f32 	%f1800, %f1785, 0f32A55E34, %f1799;
	mul.f32 	%f1801, %f1795, 0f40400000;
	fma.rn.f32 	%f1802, %f1801, %f1791, %f1800;
	fma.rn.f32 	%f1803, %f1795, %f1785, %f1802;
	add.rn.f32 	%f1804, %f1796, %f1803;
	neg.f32 	%f1805, %f1796;
	add.rn.f32 	%f1806, %f1804, %f1805;
	neg.f32 	%f1807, %f1806;
	add.rn.f32 	%f1808, %f1803, %f1807;
	mov.f32 	%f1809, 0f40A00000;
	mul.rn.f32 	%f1810, %f1804, %f1809;
	neg.f32 	%f1811, %f1810;
	fma.rn.f32 	%f1812, %f1804, 0f40A00000, %f1811;
	fma.rn.f32 	%f1813, %f1808, 0f40A00000, %f1812;
	cvt.rni.f32.f32 	%f1814, %f1810;
	sub.f32 	%f1815, %f1810, %f1814;
	add.f32 	%f1816, %f1815, %f1813;
	fma.rn.f32 	%f1817, %f1816, 0f391FCB8E, 0f3AAF85ED;
	fma.rn.f32 	%f1818, %f1817, %f1816, 0f3C1D9856;
	fma.rn.f32 	%f1819, %f1818, %f1816, 0f3D6357BB;
	fma.rn.f32 	%f1820, %f1819, %f1816, 0f3E75FDEC;
	fma.rn.f32 	%f1821, %f1820, %f1816, 0f3F317218;
	fma.rn.f32 	%f1822, %f1821, %f1816, 0f3F800000;
	cvt.rzi.s32.f32 	%r293, %f1814;
	setp.gt.f32 	%p289, %f1814, 0f00000000;
	selp.b32 	%r294, 0, -2097152000, %p289;
	add.s32 	%r295, %r294, 2130706432;
	mov.b32 	%f1823, %r295;
	mul.f32 	%f1824, %f1822, %f1823;
	shl.b32 	%r296, %r293, 23;
	sub.s32 	%r297, %r296, %r294;
	mov.b32 	%f1825, %r297;
	mul.f32 	%f1826, %f1824, %f1825;
	abs.f32 	%f1827, %f1810;
	setp.gt.f32 	%p290, %f1827, 0f43180000;
	setp.lt.f32 	%p291, %f1810, 0f00000000;
	selp.f32 	%f1828, 0f00000000, 0f7F800000, %p291;
	selp.f32 	%f229, %f1828, %f1826, %p290;
	setp.eq.f32 	%p292, %f227, 0f3F800000;
	mov.f32 	%f2682, 0f3F800000;
	@%p292 bra 	$L__BB1_233;
	setp.nan.f32 	%p293, %f228, %f228;
	@%p293 bra 	$L__BB1_232;
	setp.eq.f32 	%p294, %f227, 0f00000000;
	setp.eq.f32 	%p295, %f228, 0f7F800000;
	or.pred  	%p296, %p294, %p295;
	@%p296 bra 	$L__BB1_231;
	setp.geu.f32 	%p297, %f227, 0f00000000;
	mov.f32 	%f2682, %f229;
	@%p297 bra 	$L__BB1_233;
	neg.f32 	%f2682, %f229;
	bra.uni 	$L__BB1_233;
$L__BB1_231:
	add.f32 	%f2682, %f227, %f227;
	bra.uni 	$L__BB1_233;
$L__BB1_232:
	mov.f32 	%f1829, 0f40A00000;
	add.rn.f32 	%f2682, %f227, %f1829;
$L__BB1_233:
	mul.f32 	%f2683, %f2681, %f2682;
$L__BB1_234:
	add.f32 	%f236, %f218, %f2683;
	st.global.f32 	[%rd5+8], %f2683;
	ld.local.u8 	%rs18, [%rd1+3];
	setp.ne.s16 	%p298, %rs18, 0;
	mov.f32 	%f2686, 0f00000000;
	@%p298 bra 	$L__BB1_251;
	ld.global.f32 	%f237, [%rd7+12];
	setp.eq.f32 	%p299, %f237, 0f00000000;
	@%p299 bra 	$L__BB1_251;
	mul.wide.s32 	%rd59, %r453, 20;
	mov.u64 	%rd60, feromonas;
	add.s64 	%rd61, %rd60, %rd59;
	ld.global.f32 	%f238, [%rd61+12];
	abs.f32 	%f239, %f238;
	setp.lt.f32 	%p300, %f239, 0f00800000;
	mul.f32 	%f1833, %f239, 0f4B800000;
	selp.f32 	%f1834, %f1833, %f239, %p300;
	selp.f32 	%f1835, 0fC1C00000, 0f00000000, %p300;
	mov.b32 	%r298, %f1834;
	add.s32 	%r299, %r298, -1060439283;
	and.b32  	%r300, %r299, -8388608;
	sub.s32 	%r301, %r298, %r300;
	mov.b32 	%f1836, %r301;
	cvt.rn.f32.s32 	%f1837, %r300;
	fma.rn.f32 	%f1838, %f1837, 0f34000000, %f1835;
	add.f32 	%f1839, %f1836, 0fBF800000;
	add.f32 	%f1840, %f1836, 0f3F800000;
	rcp.approx.ftz.f32 	%f1841, %f1840;
	add.f32 	%f1842, %f1839, %f1839;
	mul.f32 	%f1843, %f1842, %f1841;
	mul.f32 	%f1844, %f1843, %f1843;
	sub.f32 	%f1845, %f1839, %f1843;
	add.f32 	%f1846, %f1845, %f1845;
	neg.f32 	%f1847, %f1843;
	fma.rn.f32 	%f1848, %f1847, %f1839, %f1846;
	mul.rn.f32 	%f1849, %f1841, %f1848;
	fma.rn.f32 	%f1850, %f1844, 0f3A2C32E4, 0f3B52E7DB;
	fma.rn.f32 	%f1851, %f1850, %f1844, 0f3C93BB73;
	fma.rn.f32 	%f1852, %f1851, %f1844, 0f3DF6384F;
	mul.rn.f32 	%f1853, %f1852, %f1844;
	fma.rn.f32 	%f1854, %f1843, 0f3FB8AA3B, %f1838;
	sub.f32 	%f1855, %f1838, %f1854;
	fma.rn.f32 	%f1856, %f1843, 0f3FB8AA3B, %f1855;
	fma.rn.f32 	%f1857, %f1849, 0f3FB8AA3B, %f1856;
	fma.rn.f32 	%f1858, %f1843, 0f32A55E34, %f1857;
	mul.f32 	%f1859, %f1853, 0f40400000;
	fma.rn.f32 	%f1860, %f1859, %f1849, %f1858;
	fma.rn.f32 	%f1861, %f1853, %f1843, %f1860;
	add.rn.f32 	%f1862, %f1854, %f1861;
	neg.f32 	%f1863, %f1854;
	add.rn.f32 	%f1864, %f1862, %f1863;
	neg.f32 	%f1865, %f1864;
	add.rn.f32 	%f1866, %f1861, %f1865;
	mov.f32 	%f2684, 0f3F800000;
	mul.rn.f32 	%f1867, %f1862, %f2684;
	sub.f32 	%f1868, %f1862, %f1867;
	add.f32 	%f1869, %f1866, %f1868;
	cvt.rni.f32.f32 	%f1870, %f1867;
	sub.f32 	%f1871, %f1867, %f1870;
	add.f32 	%f1872, %f1871, %f1869;
	fma.rn.f32 	%f1873, %f1872, 0f391FCB8E, 0f3AAF85ED;
	fma.rn.f32 	%f1874, %f1873, %f1872, 0f3C1D9856;
	fma.rn.f32 	%f1875, %f1874, %f1872, 0f3D6357BB;
	fma.rn.f32 	%f1876, %f1875, %f1872, 0f3E75FDEC;
	fma.rn.f32 	%f1877, %f1876, %f1872, 0f3F317218;
	fma.rn.f32 	%f1878, %f1877, %f1872, 0f3F800000;
	cvt.rzi.s32.f32 	%r302, %f1870;
	setp.gt.f32 	%p301, %f1870, 0f00000000;
	selp.b32 	%r303, 0, -2097152000, %p301;
	add.s32 	%r304, %r303, 2130706432;
	mov.b32 	%f1879, %r304;
	mul.f32 	%f1880, %f1878, %f1879;
	shl.b32 	%r305, %r302, 23;
	sub.s32 	%r306, %r305, %r303;
	mov.b32 	%f1881, %r306;
	mul.f32 	%f1882, %f1880, %f1881;
	abs.f32 	%f1883, %f1867;
	setp.gt.f32 	%p302, %f1883, 0f43180000;
	setp.lt.f32 	%p303, %f1867, 0f00000000;
	selp.f32 	%f1884, 0f00000000, 0f7F800000, %p303;
	selp.f32 	%f240, %f1884, %f1882, %p302;
	setp.eq.f32 	%p304, %f238, 0f3F800000;
	@%p304 bra 	$L__BB1_243;
	setp.nan.f32 	%p305, %f239, %f239;
	@%p305 bra 	$L__BB1_242;
	setp.eq.f32 	%p306, %f238, 0f00000000;
	setp.eq.f32 	%p307, %f239, 0f7F800000;
	or.pred  	%p308, %p306, %p307;
	@%p308 bra 	$L__BB1_241;
	setp.geu.f32 	%p309, %f238, 0f00000000;
	mov.f32 	%f2684, %f240;
	@%p309 bra 	$L__BB1_243;
	neg.f32 	%f2684, %f240;
	bra.uni 	$L__BB1_243;
$L__BB1_241:
	add.f32 	%f2684, %f238, %f238;
	bra.uni 	$L__BB1_243;
$L__BB1_242:
	mov.f32 	%f1885, 0f3F800000;
	add.rn.f32 	%f2684, %f238, %f1885;
$L__BB1_243:
	rcp.rn.f32 	%f245, %f237;
	abs.f32 	%f246, %f245;
	setp.lt.f32 	%p310, %f246, 0f00800000;
	mul.f32 	%f1887, %f246, 0f4B800000;
	selp.f32 	%f1888, %f1887, %f246, %p310;
	selp.f32 	%f1889, 0fC1C00000, 0f00000000, %p310;
	mov.b32 	%r307, %f1888;
	add.s32 	%r308, %r307, -1060439283;
	and.b32  	%r309, %r308, -8388608;
	sub.s32 	%r310, %r307, %r309;
	mov.b32 	%f1890, %r310;
	cvt.rn.f32.s32 	%f1891, %r309;
	fma.rn.f32 	%f1892, %f1891, 0f34000000, %f1889;
	add.f32 	%f1893, %f1890, 0fBF800000;
	add.f32 	%f1894, %f1890, 0f3F800000;
	rcp.approx.ftz.f32 	%f1895, %f1894;
	add.f32 	%f1896, %f1893, %f1893;
	mul.f32 	%f1897, %f1896, %f1895;
	mul.f32 	%f1898, %f1897, %f1897;
	sub.f32 	%f1899, %f1893, %f1897;
	add.f32 	%f1900, %f1899, %f1899;
	neg.f32 	%f1901, %f1897;
	fma.rn.f32 	%f1902, %f1901, %f1893, %f1900;
	mul.rn.f32 	%f1903, %f1895, %f1902;
	fma.rn.f32 	%f1904, %f1898, 0f3A2C32E4, 0f3B52E7DB;
	fma.rn.f32 	%f1905, %f1904, %f1898, 0f3C93BB73;
	fma.rn.f32 	%f1906, %f1905, %f1898, 0f3DF6384F;
	mul.rn.f32 	%f1907, %f1906, %f1898;
	fma.rn.f32 	%f1908, %f1897, 0f3FB8AA3B, %f1892;
	sub.f32 	%f1909, %f1892, %f1908;
	fma.rn.f32 	%f1910, %f1897, 0f3FB8AA3B, %f1909;
	fma.rn.f32 	%f1911, %f1903, 0f3FB8AA3B, %f1910;
	fma.rn.f32 	%f1912, %f1897, 0f32A55E34, %f1911;
	mul.f32 	%f1913, %f1907, 0f40400000;
	fma.rn.f32 	%f1914, %f1913, %f1903, %f1912;
	fma.rn.f32 	%f1915, %f1907, %f1897, %f1914;
	add.rn.f32 	%f1916, %f1908, %f1915;
	neg.f32 	%f1917, %f1908;
	add.rn.f32 	%f1918, %f1916, %f1917;
	neg.f32 	%f1919, %f1918;
	add.rn.f32 	%f1920, %f1915, %f1919;
	mov.f32 	%f1921, 0f40A00000;
	mul.rn.f32 	%f1922, %f1916, %f1921;
	neg.f32 	%f1923, %f1922;
	fma.rn.f32 	%f1924, %f1916, 0f40A00000, %f1923;
	fma.rn.f32 	%f1925, %f1920, 0f40A00000, %f1924;
	cvt.rni.f32.f32 	%f1926, %f1922;
	sub.f32 	%f1927, %f1922, %f1926;
	add.f32 	%f1928, %f1927, %f1925;
	fma.rn.f32 	%f1929, %f1928, 0f391FCB8E, 0f3AAF85ED;
	fma.rn.f32 	%f1930, %f1929, %f1928, 0f3C1D9856;
	fma.rn.f32 	%f1931, %f1930, %f1928, 0f3D6357BB;
	fma.rn.f32 	%f1932, %f1931, %f1928, 0f3E75FDEC;
	fma.rn.f32 	%f1933, %f1932, %f1928, 0f3F317218;
	fma.rn.f32 	%f1934, %f1933, %f1928, 0f3F800000;
	cvt.rzi.s32.f32 	%r311, %f1926;
	setp.gt.f32 	%p311, %f1926, 0f00000000;
	selp.b32 	%r312, 0, -2097152000, %p311;
	add.s32 	%r313, %r312, 2130706432;
	mov.b32 	%f1935, %r313;
	mul.f32 	%f1936, %f1934, %f1935;
	shl.b32 	%r314, %r311, 23;
	sub.s32 	%r315, %r314, %r312;
	mov.b32 	%f1937, %r315;
	mul.f32 	%f1938, %f1936, %f1937;
	abs.f32 	%f1939, %f1922;
	setp.gt.f32 	%p312, %f1939, 0f43180000;
	setp.lt.f32 	%p313, %f1922, 0f00000000;
	selp.f32 	%f1940, 0f00000000, 0f7F800000, %p313;
	selp.f32 	%f247, %f1940, %f1938, %p312;
	setp.eq.f32 	%p314, %f245, 0f3F800000;
	mov.f32 	%f2685, 0f3F800000;
	@%p314 bra 	$L__BB1_250;
	setp.nan.f32 	%p315, %f246, %f246;
	@%p315 bra 	$L__BB1_249;
	setp.eq.f32 	%p316, %f245, 0f00000000;
	setp.eq.f32 	%p317, %f246, 0f7F800000;
	or.pred  	%p318, %p316, %p317;
	@%p318 bra 	$L__BB1_248;
	setp.geu.f32 	%p319, %f245, 0f00000000;
	mov.f32 	%f2685, %f247;
	@%p319 bra 	$L__BB1_250;
	neg.f32 	%f2685, %f247;
	bra.uni 	$L__BB1_250;
$L__BB1_248:
	add.f32 	%f2685, %f245, %f245;
	bra.uni 	$L__BB1_250;
$L__BB1_249:
	mov.f32 	%f1941, 0f40A00000;
	add.rn.f32 	%f2685, %f245, %f1941;
$L__BB1_250:
	mul.f32 	%f2686, %f2684, %f2685;
$L__BB1_251:
	add.f32 	%f254, %f236, %f2686;
	st.global.f32 	[%rd5+12], %f2686;
	ld.local.u8 	%rs19, [%rd1+4];
	setp.ne.s16 	%p320, %rs19, 0;
	mov.f32 	%f2689, 0f00000000;
	@%p320 bra 	$L__BB1_268;
	ld.global.f32 	%f255, [%rd7+16];
	setp.eq.f32 	%p321, %f255, 0f00000000;
	@%p321 bra 	$L__BB1_268;
	mul.wide.s32 	%rd62, %r453, 20;
	mov.u64 	%rd63, feromonas;
	add.s64 	%rd64, %rd63, %rd62;
	ld.global.f32 	%f256, [%rd64+16];
	abs.f32 	%f257, %f256;
	setp.lt.f32 	%p322, %f257, 0f00800000;
	mul.f32 	%f1945, %f257, 0f4B800000;
	selp.f32 	%f1946, %f1945, %f257, %p322;
	selp.f32 	%f1947, 0fC1C00000, 0f00000000, %p322;
	mov.b32 	%r316, %f1946;
	add.s32 	%r317, %r316, -1060439283;
	and.b32  	%r318, %r317, -8388608;
	sub.s32 	%r319, %r316, %r318;
	mov.b32 	%f1948, %r319;
	cvt.rn.f32.s32 	%f1949, %r318;
	fma.rn.f32 	%f1950, %f1949, 0f34000000, %f1947;
	add.f32 	%f1951, %f1948, 0fBF800000;
	add.f32 	%f1952, %f1948, 0f3F800000;
	rcp.approx.ftz.f32 	%f1953, %f1952;
	add.f32 	%f1954, %f1951, %f1951;
	mul.f32 	%f1955, %f1954, %f1953;
	mul.f32 	%f1956, %f1955, %f1955;
	sub.f32 	%f1957, %f1951, %f1955;
	add.f32 	%f1958, %f1957, %f1957;
	neg.f32 	%f1959, %f1955;
	fma.rn.f32 	%f1960, %f1959, %f1951, %f1958;
	mul.rn.f32 	%f1961, %f1953, %f1960;
	fma.rn.f32 	%f1962, %f1956, 0f3A2C32E4, 0f3B52E7DB;
	fma.rn.f32 	%f1963, %f1962, %f1956, 0f3C93BB73;
	fma.rn.f32 	%f1964, %f1963, %f1956, 0f3DF6384F;
	mul.rn.f32 	%f1965, %f1964, %f1956;
	fma.rn.f32 	%f1966, %f1955, 0f3FB8AA3B, %f1950;
	sub.f32 	%f1967, %f1950, %f1966;
	fma.rn.f32 	%f1968, %f1955, 0f3FB8AA3B, %f1967;
	fma.rn.f32 	%f1969, %f1961, 0f3FB8AA3B, %f1968;
	fma.rn.f32 	%f1970, %f1955, 0f32A55E34, %f1969;
	mul.f32 	%f1971, %f1965, 0f40400000;
	fma.rn.f32 	%f1972, %f1971, %f1961, %f1970;
	fma.rn.f32 	%f1973, %f1965, %f1955, %f1972;
	add.rn.f32 	%f1974, %f1966, %f1973;
	neg.f32 	%f1975, %f1966;
	add.rn.f32 	%f1976, %f1974, %f1975;
	neg.f32 	%f1977, %f1976;
	add.rn.f32 	%f1978, %f1973, %f1977;
	mov.f32 	%f2687, 0f3F800000;
	mul.rn.f32 	%f1979, %f1974, %f2687;
	sub.f32 	%f1980, %f1974, %f1979;
	add.f32 	%f1981, %f1978, %f1980;
	cvt.rni.f32.f32 	%f1982, %f1979;
	sub.f32 	%f1983, %f1979, %f1982;
	add.f32 	%f1984, %f1983, %f1981;
	fma.rn.f32 	%f1985, %f1984, 0f391FCB8E, 0f3AAF85ED;
	fma.rn.f32 	%f1986, %f1985, %f1984, 0f3C1D9856;
	fma.rn.f32 	%f1987, %f1986, %f1984, 0f3D6357BB;
	fma.rn.f32 	%f1988, %f1987, %f1984, 0f3E75FDEC;
	fma.rn.f32 	%f1989, %f1988, %f1984, 0f3F317218;
	fma.rn.f32 	%f1990, %f1989, %f1984, 0f3F800000;
	cvt.rzi.s32.f32 	%r320, %f1982;
	setp.gt.f32 	%p323, %f1982, 0f00000000;
	selp.b32 	%r321, 0, -2097152000, %p323;
	add.s32 	%r322, %r321, 2130706432;
	mov.b32 	%f1991, %r322;
	mul.f32 	%f1992, %f1990, %f1991;
	shl.b32 	%r323, %r320, 23;
	sub.s32 	%r324, %r323, %r321;
	mov.b32 	%f1993, %r324;
	mul.f32 	%f1994, %f1992, %f1993;
	abs.f32 	%f1995, %f1979;
	setp.gt.f32 	%p324, %f1995, 0f43180000;
	setp.lt.f32 	%p325, %f1979, 0f00000000;
	selp.f32 	%f1996, 0f00000000, 0f7F800000, %p325;
	selp.f32 	%f258, %f1996, %f1994, %p324;
	setp.eq.f32 	%p326, %f256, 0f3F800000;
	@%p326 bra 	$L__BB1_260;
	setp.nan.f32 	%p327, %f257, %f257;
	@%p327 bra 	$L__BB1_259;
	setp.eq.f32 	%p328, %f256, 0f00000000;
	setp.eq.f32 	%p329, %f257, 0f7F800000;
	or.pred  	%p330, %p328, %p329;
	@%p330 bra 	$L__BB1_258;
	setp.geu.f32 	%p331, %f256, 0f00000000;
	mov.f32 	%f2687, %f258;
	@%p331 bra 	$L__BB1_260;
	neg.f32 	%f2687, %f258;
	bra.uni 	$L__BB1_260;
$L__BB1_258:
	add.f32 	%f2687, %f256, %f256;
	bra.uni 	$L__BB1_260;
$L__BB1_259:
	mov.f32 	%f1997, 0f3F800000;
	add.rn.f32 	%f2687, %f256, %f1997;
$L__BB1_260:
	rcp.rn.f32 	%f263, %f255;
	abs.f32 	%f264, %f263;
	setp.lt.f32 	%p332, %f264, 0f00800000;
	mul.f32 	%f1999, %f264, 0f4B800000;
	selp.f32 	%f2000, %f1999, %f264, %p332;
	selp.f32 	%f2001, 0fC1C00000, 0f00000000, %p332;
	mov.b32 	%r325, %f2000;
	add.s32 	%r326, %r325, -1060439283;
	and.b32  	%r327, %r326, -8388608;
	sub.s32 	%r328, %r325, %r327;
	mov.b32 	%f2002, %r328;
	cvt.rn.f32.s32 	%f2003, %r327;
	fma.rn.f32 	%f2004, %f2003, 0f34000000, %f2001;
	add.f32 	%f2005, %f2002, 0fBF800000;
	add.f32 	%f2006, %f2002, 0f3F800000;
	rcp.approx.ftz.f32 	%f2007, %f2006;
	add.f32 	%f2008, %f2005, %f2005;
	mul.f32 	%f2009, %f2008, %f2007;
	mul.f32 	%f2010, %f2009, %f2009;
	sub.f32 	%f2011, %f2005, %f2009;
	add.f32 	%f2012, %f2011, %f2011;
	neg.f32 	%f2013, %f2009;
	fma.rn.f32 	%f2014, %f2013, %f2005, %f2012;
	mul.rn.f32 	%f2015, %f2007, %f2014;
	fma.rn.f32 	%f2016, %f2010, 0f3A2C32E4, 0f3B52E7DB;
	fma.rn.f32 	%f2017, %f2016, %f2010, 0f3C93BB73;
	fma.rn.f32 	%f2018, %f2017, %f2010, 0f3DF6384F;
	mul.rn.f32 	%f2019, %f2018, %f2010;
	fma.rn.f32 	%f2020, %f2009, 0f3FB8AA3B, %f2004;
	sub.f32 	%f2021, %f2004, %f2020;
	fma.rn.f32 	%f2022, %f2009, 0f3FB8AA3B, %f2021;
	fma.rn.f32 	%f2023, %f2015, 0f3FB8AA3B, %f2022;
	fma.rn.f32 	%f2024, %f2009, 0f32A55E34, %f2023;
	mul.f32 	%f2025, %f2019, 0f40400000;
	fma.rn.f32 	%f2026, %f2025, %f2015, %f2024;
	fma.rn.f32 	%f2027, %f2019, %f2009, %f2026;
	add.rn.f32 	%f2028, %f2020, %f2027;
	neg.f32 	%f2029, %f2020;
	add.rn.f32 	%f2030, %f2028, %f2029;
	neg.f32 	%f2031, %f2030;
	add.rn.f32 	%f2032, %f2027, %f2031;
	mov.f32 	%f2033, 0f40A00000;
	mul.rn.f32 	%f2034, %f2028, %f2033;
	neg.f32 	%f2035, %f2034;
	fma.rn.f32 	%f2036, %f2028, 0f40A00000, %f2035;
	fma.rn.f32 	%f2037, %f2032, 0f40A00000, %f2036;
	cvt.rni.f32.f32 	%f2038, %f2034;
	sub.f32 	%f2039, %f2034, %f2038;
	add.f32 	%f2040, %f2039, %f2037;
	fma.rn.f32 	%f2041, %f2040, 0f391FCB8E, 0f3AAF85ED;
	fma.rn.f32 	%f2042, %f2041, %f2040, 0f3C1D9856;
	fma.rn.f32 	%f2043, %f2042, %f2040, 0f3D6357BB;
	fma.rn.f32 	%f2044, %f2043, %f2040, 0f3E75FDEC;
	fma.rn.f32 	%f2045, %f2044, %f2040, 0f3F317218;
	fma.rn.f32 	%f2046, %f2045, %f2040, 0f3F800000;
	cvt.rzi.s32.f32 	%r329, %f2038;
	setp.gt.f32 	%p333, %f2038, 0f00000000;
	selp.b32 	%r330, 0, -2097152000, %p333;
	add.s32 	%r331, %r330, 2130706432;
	mov.b32 	%f2047, %r331;
	mul.f32 	%f2048, %f2046, %f2047;
	shl.b32 	%r332, %r329, 23;
	sub.s32 	%r333, %r332, %r330;
	mov.b32 	%f2049, %r333;
	mul.f32 	%f2050, %f2048, %f2049;
	abs.f32 	%f2051, %f2034;
	setp.gt.f32 	%p334, %f2051, 0f43180000;
	setp.lt.f32 	%p335, %f2034, 0f00000000;
	selp.f32 	%f2052, 0f00000000, 0f7F800000, %p335;
	selp.f32 	%f265, %f2052, %f2050, %p334;
	setp.eq.f32 	%p336, %f263, 0f3F800000;
	mov.f32 	%f2688, 0f3F800000;
	@%p336 bra 	$L__BB1_267;
	setp.nan.f32 	%p337, %f264, %f264;
	@%p337 bra 	$L__BB1_266;
	setp.eq.f32 	%p338, %f263, 0f00000000;
	setp.eq.f32 	%p339, %f264, 0f7F800000;
	or.pred  	%p340, %p338, %p339;
	@%p340 bra 	$L__BB1_265;
	setp.geu.f32 	%p341, %f263, 0f00000000;
	mov.f32 	%f2688, %f265;
	@%p341 bra 	$L__BB1_267;
	neg.f32 	%f2688, %f265;
	bra.uni 	$L__BB1_267;
$L__BB1_265:
	add.f32 	%f2688, %f263, %f263;
	bra.uni 	$L__BB1_267;
$L__BB1_266:
	mov.f32 	%f2053, 0f40A00000;
	add.rn.f32 	%f2688, %f263, %f2053;
$L__BB1_267:
	mul.f32 	%f2689, %f2687, %f2688;
$L__BB1_268:
	add.f32 	%f272, %f254, %f2689;
	st.global.f32 	[%rd5+16], %f2689;
	shr.u32 	%r335, %r5, 2;
	xor.b32  	%r336, %r335, %r5;
	shl.b32 	%r337, %r14, 4;
	shl.b32 	%r338, %r336, 1;
	xor.b32  	%r339, %r337, %r338;
	xor.b32  	%r340, %r339, %r14;
	xor.b32  	%r16, %r340, %r336;
	add.s32 	%r341, %r2, %r16;
	add.s32 	%r342, %r341, 1449748;
	cvt.rn.f32.u32 	%f2054, %r342;
	fma.rn.f32 	%f2055, %f2054, 0f2F800000, 0f2F000000;
	mul.f32 	%f273, %f2055, %f272;
	setp.ge.f32 	%p342, %f2677, %f273;
	mov.b32 	%r454, 0;
	@%p342 bra 	$L__BB1_274;
	setp.ge.f32 	%p343, %f218, %f273;
	mov.b32 	%r454, 1;
	@%p343 bra 	$L__BB1_274;
	setp.ge.f32 	%p344, %f236, %f273;
	mov.b32 	%r454, 2;
	@%p344 bra 	$L__BB1_274;
	setp.ge.f32 	%p345, %f254, %f273;
	mov.b32 	%r454, 3;
	@%p345 bra 	$L__BB1_274;
	setp.ge.f32 	%p346, %f272, %f273;
	mov.b32 	%r454, 4;
	@%p346 bra 	$L__BB1_274;
	mov.b32 	%r454, -1;
$L__BB1_274:
	cvt.s64.s32 	%rd65, %r454;
	add.s64 	%rd66, %rd1, %rd65;
	mov.b16 	%rs20, 1;
	st.local.u8 	[%rd66], %rs20;
	mul.wide.s32 	%rd67, %r454, 4;
	add.s64 	%rd68, %rd7, %rd67;
	ld.global.f32 	%f2057, [%rd68];
	add.f32 	%f274, %f183, %f2057;
	mul.wide.s32 	%rd69, %r454, 20;
	mov.u64 	%rd70, distancias;
	add.s64 	%rd8, %rd70, %rd69;
	ld.local.u8 	%rs21, [%rd1];
	setp.ne.s16 	%p347, %rs21, 0;
	mov.f32 	%f2692, 0f00000000;
	@%p347 bra 	$L__BB1_291;
	ld.global.f32 	%f275, [%rd8];
	setp.eq.f32 	%p348, %f275, 0f00000000;
	@%p348 bra 	$L__BB1_291;
	mul.wide.s32 	%rd71, %r454, 20;
	mov.u64 	%rd72, feromonas;
	add.s64 	%rd73, %rd72, %rd71;
	ld.global.f32 	%f276, [%rd73];
	abs.f32 	%f277, %f276;
	setp.lt.f32 	%p349, %f277, 0f00800000;
	mul.f32 	%f2060, %f277, 0f4B800000;
	selp.f32 	%f2061, %f2060, %f277, %p349;
	selp.f32 	%f2062, 0fC1C00000, 0f00000000, %p349;
	mov.b32 	%r348, %f2061;
	add.s32 	%r349, %r348, -1060439283;
	and.b32  	%r350, %r349, -8388608;
	sub.s32 	%r351, %r348, %r350;
	mov.b32 	%f2063, %r351;
	cvt.rn.f32.s32 	%f2064, %r350;
	fma.rn.f32 	%f2065, %f2064, 0f34000000, %f2062;
	add.f32 	%f2066, %f2063, 0fBF800000;
	add.f32 	%f2067, %f2063, 0f3F800000;
	rcp.approx.ftz.f32 	%f2068, %f2067;
	add.f32 	%f2069, %f2066, %f2066;
	mul.f32 	%f2070, %f2069, %f2068;
	mul.f32 	%f2071, %f2070, %f2070;
	sub.f32 	%f2072, %f2066, %f2070;
	add.f32 	%f2073, %f2072, %f2072;
	neg.f32 	%f2074, %f2070;
	fma.rn.f32 	%f2075, %f2074, %f2066, %f2073;
	mul.rn.f32 	%f2076, %f2068, %f2075;
	fma.rn.f32 	%f2077, %f2071, 0f3A2C32E4, 0f3B52E7DB;
	fma.rn.f32 	%f2078, %f2077, %f2071, 0f3C93BB73;
	fma.rn.f32 	%f2079, %f2078, %f2071, 0f3DF6384F;
	mul.rn.f32 	%f2080, %f2079, %f2071;
	fma.rn.f32 	%f2081, %f2070, 0f3FB8AA3B, %f2065;
	sub.f32 	%f2082, %f2065, %f2081;
	fma.rn.f32 	%f2083, %f2070, 0f3FB8AA3B, %f2082;
	fma.rn.f32 	%f2084, %f2076, 0f3FB8AA3B, %f2083;
	fma.rn.f32 	%f2085, %f2070, 0f32A55E34, %f2084;
	mul.f32 	%f2086, %f2080, 0f40400000;
	fma.rn.f32 	%f2087, %f2086, %f2076, %f2085;
	fma.rn.f32 	%f2088, %f2080, %f2070, %f2087;
	add.rn.f32 	%f2089, %f2081, %f2088;
	neg.f32 	%f2090, %f2081;
	add.rn.f32 	%f2091, %f2089, %f2090;
	neg.f32 	%f2092, %f2091;
	add.rn.f32 	%f2093, %f2088, %f2092;
	mov.f32 	%f2690, 0f3F800000;
	mul.rn.f32 	%f2094, %f2089, %f2690;
	sub.f32 	%f2095, %f2089, %f2094;
	add.f32 	%f2096, %f2093, %f2095;
	cvt.rni.f32.f32 	%f2097, %f2094;
	sub.f32 	%f2098, %f2094, %f2097;
	add.f32 	%f2099, %f2098, %f2096;
	fma.rn.f32 	%f2100, %f2099, 0f391FCB8E, 0f3AAF85ED;
	fma.rn.f32 	%f2101, %f2100, %f2099, 0f3C1D9856;
	fma.rn.f32 	%f2102, %f2101, %f2099, 0f3D6357BB;
	fma.rn.f32 	%f2103, %f2102, %f2099, 0f3E75FDEC;
	fma.rn.f32 	%f2104, %f2103, %f2099, 0f3F317218;
	fma.rn.f32 	%f2105, %f2104, %f2099, 0f3F800000;
	cvt.rzi.s32.f32 	%r352, %f2097;
	setp.gt.f32 	%p350, %f2097, 0f00000000;
	selp.b32 	%r353, 0, -2097152000, %p350;
	add.s32 	%r354, %r353, 2130706432;
	mov.b32 	%f2106, %r354;
	mul.f32 	%f2107, %f2105, %f2106;
	shl.b32 	%r355, %r352, 23;
	sub.s32 	%r356, %r355, %r353;
	mov.b32 	%f2108, %r356;
	mul.f32 	%f2109, %f2107, %f2108;
	abs.f32 	%f2110, %f2094;
	setp.gt.f32 	%p351, %f2110, 0f43180000;
	setp.lt.f32 	%p352, %f2094, 0f00000000;
	selp.f32 	%f2111, 0f00000000, 0f7F800000, %p352;
	selp.f32 	%f278, %f2111, %f2109, %p351;
	setp.eq.f32 	%p353, %f276, 0f3F800000;
	@%p353 bra 	$L__BB1_283;
	setp.nan.f32 	%p354, %f277, %f277;
	@%p354 bra 	$L__BB1_282;
	setp.eq.f32 	%p355, %f276, 0f00000000;
	setp.eq.f32 	%p356, %f277, 0f7F800000;
	or.pred  	%p357, %p355, %p356;
	@%p357 bra 	$L__BB1_281;
	setp.geu.f32 	%p358, %f276, 0f00000000;
	mov.f32 	%f2690, %f278;
	@%p358 bra 	$L__BB1_283;
	neg.f32 	%f2690, %f278;
	bra.uni 	$L__BB1_283;
$L__BB1_281:
	add.f32 	%f2690, %f276, %f276;
	bra.uni 	$L__BB1_283;
$L__BB1_282:
	mov.f32 	%f2112, 0f3F800000;
	add.rn.f32 	%f2690, %f276, %f2112;
$L__BB1_283:
	rcp.rn.f32 	%f283, %f275;
	abs.f32 	%f284, %f283;
	setp.lt.f32 	%p359, %f284, 0f00800000;
	mul.f32 	%f2114, %f284, 0f4B800000;
	selp.f32 	%f2115, %f2114, %f284, %p359;
	selp.f32 	%f2116, 0fC1C00000, 0f00000000, %p359;
	mov.b32 	%r357, %f2115;
	add.s32 	%r358, %r357, -1060439283;
	and.b32  	%r359, %r358, -8388608;
	sub.s32 	%r360, %r357, %r359;
	mov.b32 	%f2117, %r360;
	cvt.rn.f32.s32 	%f2118, %r359;
	fma.rn.f32 	%f2119, %f2118, 0f34000000, %f2116;
	add.f32 	%f2120, %f2117, 0fBF800000;
	add.f32 	%f2121, %f2117, 0f3F800000;
	rcp.approx.ftz.f32 	%f2122, %f2121;
	add.f32 	%f2123, %f2120, %f2120;
	mul.f32 	%f2124, %f2123, %f2122;
	mul.f32 	%f2125, %f2124, %f2124;
	sub.f32 	%f2126, %f2120, %f2124;
	add.f32 	%f2127, %f2126, %f2126;
	neg.f32 	%f2128, %f2124;
	fma.rn.f32 	%f2129, %f2128, %f2120, %f2127;
	mul.rn.f32 	%f2130, %f2122, %f2129;
	fma.rn.f32 	%f2131, %f2125, 0f3A2C32E4, 0f3B52E7DB;
	fma.rn.f32 	%f2132, %f2131, %f2125, 0f3C93BB73;
	fma.rn.f32 	%f2133, %f2132, %f2125, 0f3DF6384F;
	mul.rn.f32 	%f2134, %f2133, %f2125;
	fma.rn.f32 	%f2135, %f2124, 0f3FB8AA3B, %f2119;
	sub.f32 	%f2136, %f2119, %f2135;
	fma.rn.f32 	%f2137, %f2124, 0f3FB8AA3B, %f2136;
	fma.rn.f32 	%f2138, %f2130, 0f3FB8AA3B, %f2137;
	fma.rn.f32 	%f2139, %f2124, 0f32A55E34, %f2138;
	mul.f32 	%f2140, %f2134, 0f40400000;
	fma.rn.f32 	%f2141, %f2140, %f2130, %f2139;
	fma.rn.f32 	%f2142, %f2134, %f2124, %f2141;
	add.rn.f32 	%f2143, %f2135, %f2142;
	neg.f32 	%f2144, %f2135;
	add.rn.f32 	%f2145, %f2143, %f2144;
	neg.f32 	%f2146, %f2145;
	add.rn.f32 	%f2147, %f2142, %f2146;
	mov.f32 	%f2148, 0f40A00000;
	mul.rn.f32 	%f2149, %f2143, %f2148;
	neg.f32 	%f2150, %f2149;
	fma.rn.f32 	%f2151, %f2143, 0f40A00000, %f2150;
	fma.rn.f32 	%f2152, %f2147, 0f40A00000, %f2151;
	cvt.rni.f32.f32 	%f2153, %f2149;
	sub.f32 	%f2154, %f2149, %f2153;
	add.f32 	%f2155, %f2154, %f2152;
	fma.rn.f32 	%f2156, %f2155, 0f391FCB8E, 0f3AAF85ED;
	fma.rn.f32 	%f2157, %f2156, %f2155, 0f3C1D9856;
	fma.rn.f32 	%f2158, %f2157, %f2155, 0f3D6357BB;
	fma.rn.f32 	%f2159, %f2158, %f2155, 0f3E75FDEC;
	fma.rn.f32 	%f2160, %f2159, %f2155, 0f3F317218;
	fma.rn.f32 	%f2161, %f2160, %f2155, 0f3F800000;
	cvt.rzi.s32.f32 	%r361, %f2153;
	setp.gt.f32 	%p360, %f2153, 0f00000000;
	selp.b32 	%r362, 0, -2097152000, %p360;
	add.s32 	%r363, %r362, 2130706432;
	mov.b32 	%f2162, %r363;
	mul.f32 	%f2163, %f2161, %f2162;
	shl.b32 	%r364, %r361, 23;
	sub.s32 	%r365, %r364, %r362;
	mov.b32 	%f2164, %r365;
	mul.f32 	%f2165, %f2163, %f2164;
	abs.f32 	%f2166, %f2149;
	setp.gt.f32 	%p361, %f2166, 0f43180000;
	setp.lt.f32 	%p362, %f2149, 0f00000000;
	selp.f32 	%f2167, 0f00000000, 0f7F800000, %p362;
	selp.f32 	%f285, %f2167, %f2165, %p361;
	setp.eq.f32 	%p363, %f283, 0f3F800000;
	mov.f32 	%f2691, 0f3F800000;
	@%p363 bra 	$L__BB1_290;
	setp.nan.f32 	%p364, %f284, %f284;
	@%p364 bra 	$L__BB1_289;
	setp.eq.f32 	%p365, %f283, 0f00000000;
	setp.eq.f32 	%p366, %f284, 0f7F800000;
	or.pred  	%p367, %p365, %p366;
	@%p367 bra 	$L__BB1_288;
	setp.geu.f32 	%p368, %f283, 0f00000000;
	mov.f32 	%f2691, %f285;
	@%p368 bra 	$L__BB1_290;
	neg.f32 	%f2691, %f285;
	bra.uni 	$L__BB1_290;
$L__BB1_288:
	add.f32 	%f2691, %f283, %f283;
	bra.uni 	$L__BB1_290;
$L__BB1_289:
	mov.f32 	%f2168, 0f40A00000;
	add.rn.f32 	%f2691, %f283, %f2168;
$L__BB1_290:
	mul.f32 	%f2692, %f2690, %f2691;
$L__BB1_291:
	st.global.f32 	[%rd5], %f2692;
	ld.local.u8 	%rs22, [%rd1+1];
	setp.ne.s16 	%p369, %rs22, 0;
	mov.f32 	%f2695, 0f00000000;
	@%p369 bra 	$L__BB1_308;
	ld.global.f32 	%f292, [%rd8+4];
	setp.eq.f32 	%p370, %f292, 0f00000000;
	@%p370 bra 	$L__BB1_308;
	mul.wide.s32 	%rd74, %r454, 20;
	mov.u64 	%rd75, feromonas;
	add.s64 	%rd76, %rd75, %rd74;
	ld.global.f32 	%f293, [%rd76+4];
	abs.f32 	%f294, %f293;
	setp.lt.f32 	%p371, %f294, 0f00800000;
	mul.f32 	%f2172, %f294, 0f4B800000;
	selp.f32 	%f2173, %f2172, %f294, %p371;
	selp.f32 	%f2174, 0fC1C00000, 0f00000000, %p371;
	mov.b32 	%r366, %f2173;
	add.s32 	%r367, %r366, -1060439283;
	and.b32  	%r368, %r367, -8388608;
	sub.s32 	%r369, %r366, %r368;
	mov.b32 	%f2175, %r369;
	cvt.rn.f32.s32 	%f2176, %r368;
	fma.rn.f32 	%f2177, %f2176, 0f34000000, %f2174;
	add.f32 	%f2178, %f2175, 0fBF800000;
	add.f32 	%f2179, %f2175, 0f3F800000;
	rcp.approx.ftz.f32 	%f2180, %f2179;
	add.f32 	%f2181, %f2178, %f2178;
	mul.f32 	%f2182, %f2181, %f2180;
	mul.f32 	%f2183, %f2182, %f2182;
	sub.f32 	%f2184, %f2178, %f2182;
	add.f32 	%f2185, %f2184, %f2184;
	neg.f32 	%f2186, %f2182;
	fma.rn.f32 	%f2187, %f2186, %f2178, %f2185;
	mul.rn.f32 	%f2188, %f2180, %f2187;
	fma.rn.f32 	%f2189, %f2183, 0f3A2C32E4, 0f3B52E7DB;
	fma.rn.f32 	%f2190, %f2189, %f2183, 0f3C93BB73;
	fma.rn.f32 	%f2191, %f2190, %f2183, 0f3DF6384F;
	mul.rn.f32 	%f2192, %f2191, %f2183;
	fma.rn.f32 	%f2193, %f2182, 0f3FB8AA3B, %f2177;
	sub.f32 	%f2194, %f2177, %f2193;
	fma.rn.f32 	%f2195, %f2182, 0f3FB8AA3B, %f2194;
	fma.rn.f32 	%f2196, %f2188, 0f3FB8AA3B, %f2195;
	fma.rn.f32 	%f2197, %f2182, 0f32A55E34, %f2196;
	mul.f32 	%f2198, %f2192, 0f40400000;
	fma.rn.f32 	%f2199, %f2198, %f2188, %f2197;
	fma.rn.f32 	%f2200, %f2192, %f2182, %f2199;
	add.rn.f32 	%f2201, %f2193, %f2200;
	neg.f32 	%f2202, %f2193;
	add.rn.f32 	%f2203, %f2201, %f2202;
	neg.f32 	%f2204, %f2203;
	add.rn.f32 	%f2205, %f2200, %f2204;
	mov.f32 	%f2693, 0f3F800000;
	mul.rn.f32 	%f2206, %f2201, %f2693;
	sub.f32 	%f2207, %f2201, %f2206;
	add.f32 	%f2208, %f2205, %f2207;
	cvt.rni.f32.f32 	%f2209, %f2206;
	sub.f32 	%f2210, %f2206, %f2209;
	add.f32 	%f2211, %f2210, %f2208;
	fma.rn.f32 	%f2212, %f2211, 0f391FCB8E, 0f3AAF85ED;
	fma.rn.f32 	%f2213, %f2212, %f2211, 0f3C1D9856;
	fma.rn.f32 	%f2214, %f2213, %f2211, 0f3D6357BB;
	fma.rn.f32 	%f2215, %f2214, %f2211, 0f3E75FDEC;
	fma.rn.f32 	%f2216, %f2215, %f2211, 0f3F317218;
	fma.rn.f32 	%f2217, %f2216, %f2211, 0f3F800000;
	cvt.rzi.s32.f32 	%r370, %f2209;
	setp.gt.f32 	%p372, %f2209, 0f00000000;
	selp.b32 	%r371, 0, -2097152000, %p372;
	add.s32 	%r372, %r371, 2130706432;
	mov.b32 	%f2218, %r372;
	mul.f32 	%f2219, %f2217, %f2218;
	shl.b32 	%r373, %r370, 23;
	sub.s32 	%r374, %r373, %r371;
	mov.b32 	%f2220, %r374;
	mul.f32 	%f2221, %f2219, %f2220;
	abs.f32 	%f2222, %f2206;
	setp.gt.f32 	%p373, %f2222, 0f43180000;
	setp.lt.f32 	%p374, %f2206, 0f00000000;
	selp.f32 	%f2223, 0f00000000, 0f7F800000, %p374;
	selp.f32 	%f295, %f2223, %f2221, %p373;
	setp.eq.f32 	%p375, %f293, 0f3F800000;
	@%p375 bra 	$L__BB1_300;
	setp.nan.f32 	%p376, %f294, %f294;
	@%p376 bra 	$L__BB1_299;
	setp.eq.f32 	%p377, %f293, 0f00000000;
	setp.eq.f32 	%p378, %f294, 0f7F800000;
	or.pred  	%p379, %p377, %p378;
	@%p379 bra 	$L__BB1_298;
	setp.geu.f32 	%p380, %f293, 0f00000000;
	mov.f32 	%f2693, %f295;
	@%p380 bra 	$L__BB1_300;
	neg.f32 	%f2693, %f295;
	bra.uni 	$L__BB1_300;
$L__BB1_298:
	add.f32 	%f2693, %f293, %f293;
	bra.uni 	$L__BB1_300;
$L__BB1_299:
	mov.f32 	%f2224, 0f3F800000;
	add.rn.f32 	%f2693, %f293, %f2224;
$L__BB1_300:
	rcp.rn.f32 	%f300, %f292;
	abs.f32 	%f301, %f300;
	setp.lt.f32 	%p381, %f301, 0f00800000;
	mul.f32 	%f2226, %f301, 0f4B800000;
	selp.f32 	%f2227, %f2226, %f301, %p381;
	selp.f32 	%f2228, 0fC1C00000, 0f00000000, %p381;
	mov.b32 	%r375, %f2227;
	add.s32 	%r376, %r375, -1060439283;
	and.b32  	%r377, %r376, -8388608;
	sub.s32 	%r378, %r375, %r377;
	mov.b32 	%f2229, %r378;
	cvt.rn.f32.s32 	%f2230, %r377;
	fma.rn.f32 	%f2231, %f2230, 0f34000000, %f2228;
	add.f32 	%f2232, %f2229, 0fBF800000;
	add.f32 	%f2233, %f2229, 0f3F800000;
	rcp.approx.ftz.f32 	%f2234, %f2233;
	add.f32 	%f2235, %f2232, %f2232;
	mul.f32 	%f2236, %f2235, %f2234;
	mul.f32 	%f2237, %f2236, %f2236;
	sub.f32 	%f2238, %f2232, %f2236;
	add.f32 	%f2239, %f2238, %f2238;
	neg.f32 	%f2240, %f2236;
	fma.rn.f32 	%f2241, %f2240, %f2232, %f2239;
	mul.rn.f32 	%f2242, %f2234, %f2241;
	fma.rn.f32 	%f2243, %f2237, 0f3A2C32E4, 0f3B52E7DB;
	fma.rn.f32 	%f2244, %f2243, %f2237, 0f3C93BB73;
	fma.rn.f32 	%f2245, %f2244, %f2237, 0f3DF6384F;
	mul.rn.f32 	%f2246, %f2245, %f2237;
	fma.rn.f32 	%f2247, %f2236, 0f3FB8AA3B, %f2231;
	sub.f32 	%f2248, %f2231, %f2247;
	fma.rn.f32 	%f2249, %f2236, 0f3FB8AA3B, %f2248;
	fma.rn.f32 	%f2250, %f2242, 0f3FB8AA3B, %f2249;
	fma.rn.f32 	%f2251, %f2236, 0f32A55E34, %f2250;
	mul.f32 	%f2252, %f2246, 0f40400000;
	fma.rn.f32 	%f2253, %f2252, %f2242, %f2251;
	fma.rn.f32 	%f2254, %f2246, %f2236, %f2253;
	add.rn.f32 	%f2255, %f2247, %f2254;
	neg.f32 	%f2256, %f2247;
	add.rn.f32 	%f2257, %f2255, %f2256;
	neg.f32 	%f2258, %f2257;
	add.rn.f32 	%f2259, %f2254, %f2258;
	mov.f32 	%f2260, 0f40A00000;
	mul.rn.f32 	%f2261, %f2255, %f2260;
	neg.f32 	%f2262, %f2261;
	fma.rn.f32 	%f2263, %f2255, 0f40A00000, %f2262;
	fma.rn.f32 	%f2264, %f2259, 0f40A00000, %f2263;
	cvt.rni.f32.f32 	%f2265, %f2261;
	sub.f32 	%f2266, %f2261, %f2265;
	add.f32 	%f2267, %f2266, %f2264;
	fma.rn.f32 	%f2268, %f2267, 0f391FCB8E, 0f3AAF85ED;
	fma.rn.f32 	%f2269, %f2268, %f2267, 0f3C1D9856;
	fma.rn.f32 	%f2270, %f2269, %f2267, 0f3D6357BB;
	fma.rn.f32 	%f2271, %f2270, %f2267, 0f3E75FDEC;
	fma.rn.f32 	%f2272, %f2271, %f2267, 0f3F317218;
	fma.rn.f32 	%f2273, %f2272, %f2267, 0f3F800000;
	cvt.rzi.s32.f32 	%r379, %f2265;
	setp.gt.f32 	%p382, %f2265, 0f00000000;
	selp.b32 	%r380, 0, -2097152000, %p382;
	add.s32 	%r381, %r380, 2130706432;
	mov.b32 	%f2274, %r381;
	mul.f32 	%f2275, %f2273, %f2274;
	shl.b32 	%r382, %r379, 23;
	sub.s32 	%r383, %r382, %r380;
	mov.b32 	%f2276, %r383;
	mul.f32 	%f2277, %f2275, %f2276;
	abs.f32 	%f2278, %f2261;
	setp.gt.f32 	%p383, %f2278, 0f43180000;
	setp.lt.f32 	%p384, %f2261, 0f00000000;
	selp.f32 	%f2279, 0f00000000, 0f7F800000, %p384;
	selp.f32 	%f302, %f2279, %f2277, %p383;
	setp.eq.f32 	%p385, %f300, 0f3F800000;
	mov.f32 	%f2694, 0f3F800000;
	@%p385 bra 	$L__BB1_307;
	setp.nan.f32 	%p386, %f301, %f301;
	@%p386 bra 	$L__BB1_306;
	setp.eq.f32 	%p387, %f300, 0f00000000;
	setp.eq.f32 	%p388, %f301, 0f7F800000;
	or.pred  	%p389, %p387, %p388;
	@%p389 bra 	$L__BB1_305;
	setp.geu.f32 	%p390, %f300, 0f00000000;
	mov.f32 	%f2694, %f302;
	@%p390 bra 	$L__BB1_307;
	neg.f32 	%f2694, %f302;
	bra.uni 	$L__BB1_307;
$L__BB1_305:
	add.f32 	%f2694, %f300, %f300;
	bra.uni 	$L__BB1_307;
$L__BB1_306:
	mov.f32 	%f2280, 0f40A00000;
	add.rn.f32 	%f2694, %f300, %f2280;
$L__BB1_307:
	mul.f32 	%f2695, %f2693, %f2694;
$L__BB1_308:
	add.f32 	%f2282, %f2692, 0f00000000;
	add.f32 	%f309, %f2282, %f2695;
	st.global.f32 	[%rd5+4], %f2695;
	ld.local.u8 	%rs23, [%rd1+2];
	setp.ne.s16 	%p391, %rs23, 0;
	mov.f32 	%f2698, 0f00000000;
	@%p391 bra 	$L__BB1_325;
	ld.global.f32 	%f310, [%rd8+8];
	setp.eq.f32 	%p392, %f310, 0f00000000;
	@%p392 bra 	$L__BB1_325;
	mul.wide.s32 	%rd77, %r454, 20;
	mov.u64 	%rd78, feromonas;
	add.s64 	%rd79, %rd78, %rd77;
	ld.global.f32 	%f311, [%rd79+8];
	abs.f32 	%f312, %f311;
	setp.lt.f32 	%p393, %f312, 0f00800000;
	mul.f32 	%f2285, %f312, 0f4B800000;
	selp.f32 	%f2286, %f2285, %f312, %p393;
	selp.f32 	%f2287, 0fC1C00000, 0f00000000, %p393;
	mov.b32 	%r384, %f2286;
	add.s32 	%r385, %r384, -1060439283;
	and.b32  	%r386, %r385, -8388608;
	sub.s32 	%r387, %r384, %r386;
	mov.b32 	%f2288, %r387;
	cvt.rn.f32.s32 	%f2289, %r386;
	fma.rn.f32 	%f2290, %f2289, 0f34000000, %f2287;
	add.f32 	%f2291, %f2288, 0fBF800000;
	add.f32 	%f2292, %f2288, 0f3F800000;
	rcp.approx.ftz.f32 	%f2293, %f2292;
	add.f32 	%f2294, %f2291, %f2291;
	mul.f32 	%f2295, %f2294, %f2293;
	mul.f32 	%f2296, %f2295, %f2295;
	sub.f32 	%f2297, %f2291, %f2295;
	add.f32 	%f2298, %f2297, %f2297;
	neg.f32 	%f2299, %f2295;
	fma.rn.f32 	%f2300, %f2299, %f2291, %f2298;
	mul.rn.f32 	%f2301, %f2293, %f2300;
	fma.rn.f32 	%f2302, %f2296, 0f3A2C32E4, 0f3B52E7DB;
	fma.rn.f32 	%f2303, %f2302, %f2296, 0f3C93BB73;
	fma.rn.f32 	%f2304, %f2303, %f2296, 0f3DF6384F;
	mul.rn.f32 	%f2305, %f2304, %f2296;
	fma.rn.f32 	%f2306, %f2295, 0f3FB8AA3B, %f2290;
	sub.f32 	%f2307, %f2290, %f2306;
	fma.rn.f32 	%f2308, %f2295, 0f3FB8AA3B, %f2307;
	fma.rn.f32 	%f2309, %f2301, 0f3FB8AA3B, %f2308;
	fma.rn.f32 	%f2310, %f2295, 0f32A55E34, %f2309;
	mul.f32 	%f2311, %f2305, 0f40400000;
	fma.rn.f32 	%f2312, %f2311, %f2301, %f2310;
	fma.rn.f32 	%f2313, %f2305, %f2295, %f2312;
	add.rn.f32 	%f2314, %f2306, %f2313;
	neg.f32 	%f2315, %f2306;
	add.rn.f32 	%f2316, %f2314, %f2315;
	neg.f32 	%f2317, %f2316;
	add.rn.f32 	%f2318, %f2313, %f2317;
	mov.f32 	%f2696, 0f3F800000;
	mul.rn.f32 	%f2319, %f2314, %f2696;
	sub.f32 	%f2320, %f2314, %f2319;
	add.f32 	%f2321, %f2318, %f2320;
	cvt.rni.f32.f32 	%f2322, %f2319;
	sub.f32 	%f2323, %f2319, %f2322;
	add.f32 	%f2324, %f2323, %f2321;
	fma.rn.f32 	%f2325, %f2324, 0f391FCB8E, 0f3AAF85ED;
	fma.rn.f32 	%f2326, %f2325, %f2324, 0f3C1D9856;
	fma.rn.f32 	%f2327, %f2326, %f2324, 0f3D6357BB;
	fma.rn.f32 	%f2328, %f2327, %f2324, 0f3E75FDEC;
	fma.rn.f32 	%f2329, %f2328, %f2324, 0f3F317218;
	fma.rn.f32 	%f2330, %f2329, %f2324, 0f3F800000;
	cvt.rzi.s32.f32 	%r388, %f2322;
	setp.gt.f32 	%p394, %f2322, 0f00000000;
	selp.b32 	%r389, 0, -2097152000, %p394;
	add.s32 	%r390, %r389, 2130706432;
	mov.b32 	%f2331, %r390;
	mul.f32 	%f2332, %f2330, %f2331;
	shl.b32 	%r391, %r388, 23;
	sub.s32 	%r392, %r391, %r389;
	mov.b32 	%f2333, %r392;
	mul.f32 	%f2334, %f2332, %f2333;
	abs.f32 	%f2335, %f2319;
	setp.gt.f32 	%p395, %f2335, 0f43180000;
	setp.lt.f32 	%p396, %f2319, 0f00000000;
	selp.f32 	%f2336, 0f00000000, 0f7F800000, %p396;
	selp.f32 	%f313, %f2336, %f2334, %p395;
	setp.eq.f32 	%p397, %f311, 0f3F800000;
	@%p397 bra 	$L__BB1_317;
	setp.nan.f32 	%p398, %f312, %f312;
	@%p398 bra 	$L__BB1_316;
	setp.eq.f32 	%p399, %f311, 0f00000000;
	setp.eq.f32 	%p400, %f312, 0f7F800000;
	or.pred  	%p401, %p399, %p400;
	@%p401 bra 	$L__BB1_315;
	setp.geu.f32 	%p402, %f311, 0f00000000;
	mov.f32 	%f2696, %f313;
	@%p402 bra 	$L__BB1_317;
	neg.f32 	%f2696, %f313;
	bra.uni 	$L__BB1_317;
$L__BB1_315:
	add.f32 	%f2696, %f311, %f311;
	bra.uni 	$L__BB1_317;
$L__BB1_316:
	mov.f32 	%f2337, 0f3F800000;
	add.rn.f32 	%f2696, %f311, %f2337;
$L__BB1_317:
	rcp.rn.f32 	%f318, %f310;
	abs.f32 	%f319, %f318;
	setp.lt.f32 	%p403, %f319, 0f00800000;
	mul.f32 	%f2339, %f319, 0f4B800000;
	selp.f32 	%f2340, %f2339, %f319, %p403;
	selp.f32 	%f2341, 0fC1C00000, 0f00000000, %p403;
	mov.b32 	%r393, %f2340;
	add.s32 	%r394, %r393, -1060439283;
	and.b32  	%r395, %r394, -8388608;
	sub.s32 	%r396, %r393, %r395;
	mov.b32 	%f2342, %r396;
	cvt.rn.f32.s32 	%f2343, %r395;
	fma.rn.f32 	%f2344, %f2343, 0f34000000, %f2341;
	add.f32 	%f2345, %f2342, 0fBF800000;
	add.f32 	%f2346, %f2342, 0f3F800000;
	rcp.approx.ftz.f32 	%f2347, %f2346;
	add.f32 	%f2348, %f2345, %f2345;
	mul.f32 	%f2349, %f2348, %f2347;
	mul.f32 	%f2350, %f2349, %f2349;
	sub.f32 	%f2351, %f2345, %f2349;
	add.f32 	%f2352, %f2351, %f2351;
	neg.f32 	%f2353, %f2349;
	fma.rn.f32 	%f2354, %f2353, %f2345, %f2352;
	mul.rn.f32 	%f2355, %f2347, %f2354;
	fma.rn.f32 	%f2356, %f2350, 0f3A2C32E4, 0f3B52E7DB;
	fma.rn.f32 	%f2357, %f2356, %f2350, 0f3C93BB73;
	fma.rn.f32 	%f2358, %f2357, %f2350, 0f3DF6384F;
	mul.rn.f32 	%f2359, %f2358, %f2350;
	fma.rn.f32 	%f2360, %f2349, 0f3FB8AA3B, %f2344;
	sub.f32 	%f2361, %f2344, %f2360;
	fma.rn.f32 	%f2362, %f2349, 0f3FB8AA3B, %f2361;
	fma.rn.f32 	%f2363, %f2355, 0f3FB8AA3B, %f2362;
	fma.rn.f32 	%f2364, %f2349, 0f32A55E34, %f2363;
	mul.f32 	%f2365, %f2359, 0f40400000;
	fma.rn.f32 	%f2366, %f2365, %f2355, %f2364;
	fma.rn.f32 	%f2367, %f2359, %f2349, %f2366;
	add.rn.f32 	%f2368, %f2360, %f2367;
	neg.f32 	%f2369, %f2360;
	add.rn.f32 	%f2370, %f2368, %f2369;
	neg.f32 	%f2371, %f2370;
	add.rn.f32 	%f2372, %f2367, %f2371;
	mov.f32 	%f2373, 0f40A00000;
	mul.rn.f32 	%f2374, %f2368, %f2373;
	neg.f32 	%f2375, %f2374;
	fma.rn.f32 	%f2376, %f2368, 0f40A00000, %f2375;
	fma.rn.f32 	%f2377, %f2372, 0f40A00000, %f2376;
	cvt.rni.f32.f32 	%f2378, %f2374;
	sub.f32 	%f2379, %f2374, %f2378;
	add.f32 	%f2380, %f2379, %f2377;
	fma.rn.f32 	%f2381, %f2380, 0f391FCB8E, 0f3AAF85ED;
	fma.rn.f32 	%f2382, %f2381, %f2380, 0f3C1D9856;
	fma.rn.f32 	%f2383, %f2382, %f2380, 0f3D6357BB;
	fma.rn.f32 	%f2384, %f2383, %f2380, 0f3E75FDEC;
	fma.rn.f32 	%f2385, %f2384, %f2380, 0f3F317218;
	fma.rn.f32 	%f2386, %f2385, %f2380, 0f3F800000;
	cvt.rzi.s32.f32 	%r397, %f2378;
	setp.gt.f32 	%p404, %f2378, 0f00000000;
	selp.b32 	%r398, 0, -2097152000, %p404;
	add.s32 	%r399, %r398, 2130706432;
	mov.b32 	%f2387, %r399;
	mul.f32 	%f2388, %f2386, %f2387;
	shl.b32 	%r400, %r397, 23;
	sub.s32 	%r401, %r400, %r398;
	mov.b32 	%f2389, %r401;
	mul.f32 	%f2390, %f2388, %f2389;
	abs.f32 	%f2391, %f2374;
	setp.gt.f32 	%p405, %f2391, 0f43180000;
	setp.lt.f32 	%p406, %f2374, 0f00000000;
	selp.f32 	%f2392, 0f00000000, 0f7F800000, %p406;
	selp.f32 	%f320, %f2392, %f2390, %p405;
	setp.eq.f32 	%p407, %f318, 0f3F800000;
	mov.f32 	%f2697, 0f3F800000;
	@%p407 bra 	$L__BB1_324;
	setp.nan.f32 	%p408, %f319, %f319;
	@%p408 bra 	$L__BB1_323;
	setp.eq.f32 	%p409, %f318, 0f00000000;
	setp.eq.f32 	%p410, %f319, 0f7F800000;
	or.pred  	%p411, %p409, %p410;
	@%p411 bra 	$L__BB1_322;
	setp.geu.f32 	%p412, %f318, 0f00000000;
	mov.f32 	%f2697, %f320;
	@%p412 bra 	$L__BB1_324;
	neg.f32 	%f2697, %f320;
	bra.uni 	$L__BB1_324;
$L__BB1_322:
	add.f32 	%f2697, %f318, %f318;
	bra.uni 	$L__BB1_324;
$L__BB1_323:
	mov.f32 	%f2393, 0f40A00000;
	add.rn.f32 	%f2697, %f318, %f2393;
$L__BB1_324:
	mul.f32 	%f2698, %f2696, %f2697;
$L__BB1_325:
	add.f32 	%f327, %f309, %f2698;
	st.global.f32 	[%rd5+8], %f2698;
	ld.local.u8 	%rs24, [%rd1+3];
	setp.ne.s16 	%p413, %rs24, 0;
	mov.f32 	%f2701, 0f00000000;
	@%p413 bra 	$L__BB1_342;
	ld.global.f32 	%f328, [%rd8+12];
	setp.eq.f32 	%p414, %f328, 0f00000000;
	@%p414 bra 	$L__BB1_342;
	mul.wide.s32 	%rd80, %r454, 20;
	mov.u64 	%rd81, feromonas;
	add.s64 	%rd82, %rd81, %rd80;
	ld.global.f32 	%f329, [%rd82+12];
	abs.f32 	%f330, %f329;
	setp.lt.f32 	%p415, %f330, 0f00800000;
	mul.f32 	%f2397, %f330, 0f4B800000;
	selp.f32 	%f2398, %f2397, %f330, %p415;
	selp.f32 	%f2399, 0fC1C00000, 0f00000000, %p415;
	mov.b32 	%r402, %f2398;
	add.s32 	%r403, %r402, -1060439283;
	and.b32  	%r404, %r403, -8388608;
	sub.s32 	%r405, %r402, %r404;
	mov.b32 	%f2400, %r405;
	cvt.rn.f32.s32 	%f2401, %r404;
	fma.rn.f32 	%f2402, %f2401, 0f34000000, %f2399;
	add.f32 	%f2403, %f2400, 0fBF800000;
	add.f32 	%f2404, %f2400, 0f3F800000;
	rcp.approx.ftz.f32 	%f2405, %f2404;
	add.f32 	%f2406, %f2403, %f2403;
	mul.f32 	%f2407, %f2406, %f2405;
	mul.f32 	%f2408, %f2407, %f2407;
	sub.f32 	%f2409, %f2403, %f2407;
	add.f32 	%f2410, %f2409, %f2409;
	neg.f32 	%f2411, %f2407;
	fma.rn.f32 	%f2412, %f2411, %f2403, %f2410;
	mul.rn.f32 	%f2413, %f2405, %f2412;
	fma.rn.f32 	%f2414, %f2408, 0f3A2C32E4, 0f3B52E7DB;
	fma.rn.f32 	%f2415, %f2414, %f2408, 0f3C93BB73;
	fma.rn.f32 	%f2416, %f2415, %f2408, 0f3DF6384F;
	mul.rn.f32 	%f2417, %f2416, %f2408;
	fma.rn.f32 	%f2418, %f2407, 0f3FB8AA3B, %f2402;
	sub.f32 	%f2419, %f2402, %f2418;
	fma.rn.f32 	%f2420, %f2407, 0f3FB8AA3B, %f2419;
	fma.rn.f32 	%f2421, %f2413, 0f3FB8AA3B, %f2420;
	fma.rn.f32 	%f2422, %f2407, 0f32A55E34, %f2421;
	mul.f32 	%f2423, %f2417, 0f40400000;
	fma.rn.f32 	%f2424, %f2423, %f2413, %f2422;
	fma.rn.f32 	%f2425, %f2417, %f2407, %f2424;
	add.rn.f32 	%f2426, %f2418, %f2425;
	neg.f32 	%f2427, %f2418;
	add.rn.f32 	%f2428, %f2426, %f2427;
	neg.f32 	%f2429, %f2428;
	add.rn.f32 	%f2430, %f2425, %f2429;
	mov.f32 	%f2699, 0f3F800000;
	mul.rn.f32 	%f2431, %f2426, %f2699;
	sub.f32 	%f2432, %f2426, %f2431;
	add.f32 	%f2433, %f2430, %f2432;
	cvt.rni.f32.f32 	%f2434, %f2431;
	sub.f32 	%f2435, %f2431, %f2434;
	add.f32 	%f2436, %f2435, %f2433;
	fma.rn.f32 	%f2437, %f2436, 0f391FCB8E, 0f3AAF85ED;
	fma.rn.f32 	%f2438, %f2437, %f2436, 0f3C1D9856;
	fma.rn.f32 	%f2439, %f2438, %f2436, 0f3D6357BB;
	fma.rn.f32 	%f2440, %f2439, %f2436, 0f3E75FDEC;
	fma.rn.f32 	%f2441, %f2440, %f2436, 0f3F317218;
	fma.rn.f32 	%f2442, %f2441, %f2436, 0f3F800000;
	cvt.rzi.s32.f32 	%r406, %f2434;
	setp.gt.f32 	%p416, %f2434, 0f00000000;
	selp.b32 	%r407, 0, -2097152000, %p416;
	add.s32 	%r408, %r407, 2130706432;
	mov.b32 	%f2443, %r408;
	mul.f32 	%f2444, %f2442, %f2443;
	shl.b32 	%r409, %r406, 23;
	sub.s32 	%r410, %r409, %r407;
	mov.b32 	%f2445, %r410;
	mul.f32 	%f2446, %f2444, %f2445;
	abs.f32 	%f2447, %f2431;
	setp.gt.f32 	%p417, %f2447, 0f43180000;
	setp.lt.f32 	%p418, %f2431, 0f00000000;
	selp.f32 	%f2448, 0f00000000, 0f7F800000, %p418;
	selp.f32 	%f331, %f2448, %f2446, %p417;
	setp.eq.f32 	%p419, %f329, 0f3F800000;
	@%p419 bra 	$L__BB1_334;
	setp.nan.f32 	%p420, %f330, %f330;
	@%p420 bra 	$L__BB1_333;
	setp.eq.f32 	%p421, %f329, 0f00000000;
	setp.eq.f32 	%p422, %f330, 0f7F800000;
	or.pred  	%p423, %p421, %p422;
	@%p423 bra 	$L__BB1_332;
	setp.geu.f32 	%p424, %f329, 0f00000000;
	mov.f32 	%f2699, %f331;
	@%p424 bra 	$L__BB1_334;
	neg.f32 	%f2699, %f331;
	bra.uni 	$L__BB1_334;
$L__BB1_332:
	add.f32 	%f2699, %f329, %f329;
	bra.uni 	$L__BB1_334;
$L__BB1_333:
	mov.f32 	%f2449, 0f3F800000;
	add.rn.f32 	%f2699, %f329, %f2449;
$L__BB1_334:
	rcp.rn.f32 	%f336, %f328;
	abs.f32 	%f337, %f336;
	setp.lt.f32 	%p425, %f337, 0f00800000;
	mul.f32 	%f2451, %f337, 0f4B800000;
	selp.f32 	%f2452, %f2451, %f337, %p425;
	selp.f32 	%f2453, 0fC1C00000, 0f00000000, %p425;
	mov.b32 	%r411, %f2452;
	add.s32 	%r412, %r411, -1060439283;
	and.b32  	%r413, %r412, -8388608;
	sub.s32 	%r414, %r411, %r413;
	mov.b32 	%f2454, %r414;
	cvt.rn.f32.s32 	%f2455, %r413;
	fma.rn.f32 	%f2456, %f2455, 0f34000000, %f2453;
	add.f32 	%f2457, %f2454, 0fBF800000;
	add.f32 	%f2458, %f2454, 0f3F800000;
	rcp.approx.ftz.f32 	%f2459, %f2458;
	add.f32 	%f2460, %f2457, %f2457;
	mul.f32 	%f2461, %f2460, %f2459;
	mul.f32 	%f2462, %f2461, %f2461;
	sub.f32 	%f2463, %f2457, %f2461;
	add.f32 	%f2464, %f2463, %f2463;
	neg.f32 	%f2465, %f2461;
	fma.rn.f32 	%f2466, %f2465, %f2457, %f2464;
	mul.rn.f32 	%f2467, %f2459, %f2466;
	fma.rn.f32 	%f2468, %f2462, 0f3A2C32E4, 0f3B52E7DB;
	fma.rn.f32 	%f2469, %f2468, %f2462, 0f3C93BB73;
	fma.rn.f32 	%f2470, %f2469, %f2462, 0f3DF6384F;
	mul.rn.f32 	%f2471, %f2470, %f2462;
	fma.rn.f32 	%f2472, %f2461, 0f3FB8AA3B, %f2456;
	sub.f32 	%f2473, %f2456, %f2472;
	fma.rn.f32 	%f2474, %f2461, 0f3FB8AA3B, %f2473;
	fma.rn.f32 	%f2475, %f2467, 0f3FB8AA3B, %f2474;
	fma.rn.f32 	%f2476, %f2461, 0f32A55E34, %f2475;
	mul.f32 	%f2477, %f2471, 0f40400000;
	fma.rn.f32 	%f2478, %f2477, %f2467, %f2476;
	fma.rn.f32 	%f2479, %f2471, %f2461, %f2478;
	add.rn.f32 	%f2480, %f2472, %f2479;
	neg.f32 	%f2481, %f2472;
	add.rn.f32 	%f2482, %f2480, %f2481;
	neg.f32 	%f2483, %f2482;
	add.rn.f32 	%f2484, %f2479, %f2483;
	mov.f32 	%f2485, 0f40A00000;
	mul.rn.f32 	%f2486, %f2480, %f2485;
	neg.f32 	%f2487, %f2486;
	fma.rn.f32 	%f2488, %f2480, 0f40A00000, %f2487;
	fma.rn.f32 	%f2489, %f2484, 0f40A00000, %f2488;
	cvt.rni.f32.f32 	%f2490, %f2486;
	sub.f32 	%f2491, %f2486, %f2490;
	add.f32 	%f2492, %f2491, %f2489;
	fma.rn.f32 	%f2493, %f2492, 0f391FCB8E, 0f3AAF85ED;
	fma.rn.f32 	%f2494, %f2493, %f2492, 0f3C1D9856;
	fma.rn.f32 	%f2495, %f2494, %f2492, 0f3D6357BB;
	fma.rn.f32 	%f2496, %f2495, %f2492, 0f3E75FDEC;
	fma.rn.f32 	%f2497, %f2496, %f2492, 0f3F317218;
	fma.rn.f32 	%f2498, %f2497, %f2492, 0f3F800000;
	cvt.rzi.s32.f32 	%r415, %f2490;
	setp.gt.f32 	%p426, %f2490, 0f00000000;
	selp.b32 	%r416, 0, -2097152000, %p426;
	add.s32 	%r417, %r416, 2130706432;
	mov.b32 	%f2499, %r417;
	mul.f32 	%f2500, %f2498, %f2499;
	shl.b32 	%r418, %r415, 23;
	sub.s32 	%r419, %r418, %r416;
	mov.b32 	%f2501, %r419;
	mul.f32 	%f2502, %f2500, %f2501;
	abs.f32 	%f2503, %f2486;
	setp.gt.f32 	%p427, %f2503, 0f43180000;
	setp.lt.f32 	%p428, %f2486, 0f00000000;
	selp.f32 	%f2504, 0f00000000, 0f7F800000, %p428;
	selp.f32 	%f338, %f2504, %f2502, %p427;
	setp.eq.f32 	%p429, %f336, 0f3F800000;
	mov.f32 	%f2700, 0f3F800000;
	@%p429 bra 	$L__BB1_341;
	setp.nan.f32 	%p430, %f337, %f337;
	@%p430 bra 	$L__BB1_340;
	setp.eq.f32 	%p431, %f336, 0f00000000;
	setp.eq.f32 	%p432, %f337, 0f7F800000;
	or.pred  	%p433, %p431, %p432;
	@%p433 bra 	$L__BB1_339;
	setp.geu.f32 	%p434, %f336, 0f00000000;
	mov.f32 	%f2700, %f338;
	@%p434 bra 	$L__BB1_341;
	neg.f32 	%f2700, %f338;
	bra.uni 	$L__BB1_341;
$L__BB1_339:
	add.f32 	%f2700, %f336, %f336;
	bra.uni 	$L__BB1_341;
$L__BB1_340:
	mov.f32 	%f2505, 0f40A00000;
	add.rn.f32 	%f2700, %f336, %f2505;
$L__BB1_341:
	mul.f32 	%f2701, %f2699, %f2700;
$L__BB1_342:
	add.f32 	%f345, %f327, %f2701;
	st.global.f32 	[%rd5+12], %f2701;
	ld.local.u8 	%rs25, [%rd1+4];
	setp.ne.s16 	%p435, %rs25, 0;
	mov.f32 	%f2704, 0f00000000;
	@%p435 bra 	$L__BB1_359;
	ld.global.f32 	%f346, [%rd8+16];
	setp.eq.f32 	%p436, %f346, 0f00000000;
	@%p436 bra 	$L__BB1_359;
	mul.wide.s32 	%rd83, %r454, 20;
	mov.u64 	%rd84, feromonas;
	add.s64 	%rd85, %rd84, %rd83;
	ld.global.f32 	%f347, [%rd85+16];
	abs.f32 	%f348, %f347;
	setp.lt.f32 	%p437, %f348, 0f00800000;
	mul.f32 	%f2509, %f348, 0f4B800000;
	selp.f32 	%f2510, %f2509, %f348, %p437;
	selp.f32 	%f2511, 0fC1C00000, 0f00000000, %p437;
	mov.b32 	%r420, %f2510;
	add.s32 	%r421, %r420, -1060439283;
	and.b32  	%r422, %r421, -8388608;
	sub.s32 	%r423, %r420, %r422;
	mov.b32 	%f2512, %r423;
	cvt.rn.f32.s32 	%f2513, %r422;
	fma.rn.f32 	%f2514, %f2513, 0f34000000, %f2511;
	add.f32 	%f2515, %f2512, 0fBF800000;
	add.f32 	%f2516, %f2512, 0f3F800000;
	rcp.approx.ftz.f32 	%f2517, %f2516;
	add.f32 	%f2518, %f2515, %f2515;
	mul.f32 	%f2519, %f2518, %f2517;
	mul.f32 	%f2520, %f2519, %f2519;
	sub.f32 	%f2521, %f2515, %f2519;
	add.f32 	%f2522, %f2521, %f2521;
	neg.f32 	%f2523, %f2519;
	fma.rn.f32 	%f2524, %f2523, %f2515, %f2522;
	mul.rn.f32 	%f2525, %f2517, %f2524;
	fma.rn.f32 	%f2526, %f2520, 0f3A2C32E4, 0f3B52E7DB;
	fma.rn.f32 	%f2527, %f2526, %f2520, 0f3C93BB73;
	fma.rn.f32 	%f2528, %f2527, %f2520, 0f3DF6384F;
	mul.rn.f32 	%f2529, %f2528, %f2520;
	fma.rn.f32 	%f2530, %f2519, 0f3FB8AA3B, %f2514;
	sub.f32 	%f2531, %f2514, %f2530;
	fma.rn.f32 	%f2532, %f2519, 0f3FB8AA3B, %f2531;
	fma.rn.f32 	%f2533, %f2525, 0f3FB8AA3B, %f2532;
	fma.rn.f32 	%f2534, %f2519, 0f32A55E34, %f2533;
	mul.f32 	%f2535, %f2529, 0f40400000;
	fma.rn.f32 	%f2536, %f2535, %f2525, %f2534;
	fma.rn.f32 	%f2537, %f2529, %f2519, %f2536;
	add.rn.f32 	%f2538, %f2530, %f2537;
	neg.f32 	%f2539, %f2530;
	add.rn.f32 	%f2540, %f2538, %f2539;
	neg.f32 	%f2541, %f2540;
	add.rn.f32 	%f2542, %f2537, %f2541;
	mov.f32 	%f2702, 0f3F800000;
	mul.rn.f32 	%f2543, %f2538, %f2702;
	sub.f32 	%f2544, %f2538, %f2543;
	add.f32 	%f2545, %f2542, %f2544;
	cvt.rni.f32.f32 	%f2546, %f2543;
	sub.f32 	%f2547, %f2543, %f2546;
	add.f32 	%f2548, %f2547, %f2545;
	fma.rn.f32 	%f2549, %f2548, 0f391FCB8E, 0f3AAF85ED;
	fma.rn.f32 	%f2550, %f2549, %f2548, 0f3C1D9856;
	fma.rn.f32 	%f2551, %f2550, %f2548, 0f3D6357BB;
	fma.rn.f32 	%f2552, %f2551, %f2548, 0f3E75FDEC;
	fma.rn.f32 	%f2553, %f2552, %f2548, 0f3F317218;
	fma.rn.f32 	%f2554, %f2553, %f2548, 0f3F800000;
	cvt.rzi.s32.f32 	%r424, %f2546;
	setp.gt.f32 	%p438, %f2546, 0f00000000;
	selp.b32 	%r425, 0, -2097152000, %p438;
	add.s32 	%r426, %r425, 2130706432;
	mov.b32 	%f2555, %r426;
	mul.f32 	%f2556, %f2554, %f2555;
	shl.b32 	%r427, %r424, 23;
	sub.s32 	%r428, %r427, %r425;
	mov.b32 	%f2557, %r428;
	mul.f32 	%f2558, %f2556, %f2557;
	abs.f32 	%f2559, %f2543;
	setp.gt.f32 	%p439, %f2559, 0f43180000;
	setp.lt.f32 	%p440, %f2543, 0f00000000;
	selp.f32 	%f2560, 0f00000000, 0f7F800000, %p440;
	selp.f32 	%f349, %f2560, %f2558, %p439;
	setp.eq.f32 	%p441, %f347, 0f3F800000;
	@%p441 bra 	$L__BB1_351;
	setp.nan.f32 	%p442, %f348, %f348;
	@%p442 bra 	$L__BB1_350;
	setp.eq.f32 	%p443, %f347, 0f00000000;
	setp.eq.f32 	%p444, %f348, 0f7F800000;
	or.pred  	%p445, %p443, %p444;
	@%p445 bra 	$L__BB1_349;
	setp.geu.f32 	%p446, %f347, 0f00000000;
	mov.f32 	%f2702, %f349;
	@%p446 bra 	$L__BB1_351;
	neg.f32 	%f2702, %f349;
	bra.uni 	$L__BB1_351;
$L__BB1_349:
	add.f32 	%f2702, %f347, %f347;
	bra.uni 	$L__BB1_351;
$L__BB1_350:
	mov.f32 	%f2561, 0f3F800000;
	add.rn.f32 	%f2702, %f347, %f2561;
$L__BB1_351:
	rcp.rn.f32 	%f354, %f346;
	abs.f32 	%f355, %f354;
	setp.lt.f32 	%p447, %f355, 0f00800000;
	mul.f32 	%f2563, %f355, 0f4B800000;
	selp.f32 	%f2564, %f2563, %f355, %p447;
	selp.f32 	%f2565, 0fC1C00000, 0f00000000, %p447;
	mov.b32 	%r429, %f2564;
	add.s32 	%r430, %r429, -1060439283;
	and.b32  	%r431, %r430, -8388608;
	sub.s32 	%r432, %r429, %r431;
	mov.b32 	%f2566, %r432;
	cvt.rn.f32.s32 	%f2567, %r431;
	fma.rn.f32 	%f2568, %f2567, 0f34000000, %f2565;
	add.f32 	%f2569, %f2566, 0fBF800000;
	add.f32 	%f2570, %f2566, 0f3F800000;
	rcp.approx.ftz.f32 	%f2571, %f2570;
	add.f32 	%f2572, %f2569, %f2569;
	mul.f32 	%f2573, %f2572, %f2571;
	mul.f32 	%f2574, %f2573, %f2573;
	sub.f32 	%f2575, %f2569, %f2573;
	add.f32 	%f2576, %f2575, %f2575;
	neg.f32 	%f2577, %f2573;
	fma.rn.f32 	%f2578, %f2577, %f2569, %f2576;
	mul.rn.f32 	%f2579, %f2571, %f2578;
	fma.rn.f32 	%f2580, %f2574, 0f3A2C32E4, 0f3B52E7DB;
	fma.rn.f32 	%f2581, %f2580, %f2574, 0f3C93BB73;
	fma.rn.f32 	%f2582, %f2581, %f2574, 0f3DF6384F;
	mul.rn.f32 	%f2583, %f2582, %f2574;
	fma.rn.f32 	%f2584, %f2573, 0f3FB8AA3B, %f2568;
	sub.f32 	%f2585, %f2568, %f2584;
	fma.rn.f32 	%f2586, %f2573, 0f3FB8AA3B, %f2585;
	fma.rn.f32 	%f2587, %f2579, 0f3FB8AA3B, %f2586;
	fma.rn.f32 	%f2588, %f2573, 0f32A55E34, %f2587;
	mul.f32 	%f2589, %f2583, 0f40400000;
	fma.rn.f32 	%f2590, %f2589, %f2579, %f2588;
	fma.rn.f32 	%f2591, %f2583, %f2573, %f2590;
	add.rn.f32 	%f2592, %f2584, %f2591;
	neg.f32 	%f2593, %f2584;
	add.rn.f32 	%f2594, %f2592, %f2593;
	neg.f32 	%f2595, %f2594;
	add.rn.f32 	%f2596, %f2591, %f2595;
	mov.f32 	%f2597, 0f40A00000;
	mul.rn.f32 	%f2598, %f2592, %f2597;
	neg.f32 	%f2599, %f2598;
	fma.rn.f32 	%f2600, %f2592, 0f40A00000, %f2599;
	fma.rn.f32 	%f2601, %f2596, 0f40A00000, %f2600;
	cvt.rni.f32.f32 	%f2602, %f2598;
	sub.f32 	%f2603, %f2598, %f2602;
	add.f32 	%f2604, %f2603, %f2601;
	fma.rn.f32 	%f2605, %f2604, 0f391FCB8E, 0f3AAF85ED;
	fma.rn.f32 	%f2606, %f2605, %f2604, 0f3C1D9856;
	fma.rn.f32 	%f2607, %f2606, %f2604, 0f3D6357BB;
	fma.rn.f32 	%f2608, %f2607, %f2604, 0f3E75FDEC;
	fma.rn.f32 	%f2609, %f2608, %f2604, 0f3F317218;
	fma.rn.f32 	%f2610, %f2609, %f2604, 0f3F800000;
	cvt.rzi.s32.f32 	%r433, %f2602;
	setp.gt.f32 	%p448, %f2602, 0f00000000;
	selp.b32 	%r434, 0, -2097152000, %p448;
	add.s32 	%r435, %r434, 2130706432;
	mov.b32 	%f2611, %r435;
	mul.f32 	%f2612, %f2610, %f2611;
	shl.b32 	%r436, %r433, 23;
	sub.s32 	%r437, %r436, %r434;
	mov.b32 	%f2613, %r437;
	mul.f32 	%f2614, %f2612, %f2613;
	abs.f32 	%f2615, %f2598;
	setp.gt.f32 	%p449, %f2615, 0f43180000;
	setp.lt.f32 	%p450, %f2598, 0f00000000;
	selp.f32 	%f2616, 0f00000000, 0f7F800000, %p450;
	selp.f32 	%f356, %f2616, %f2614, %p449;
	setp.eq.f32 	%p451, %f354, 0f3F800000;
	mov.f32 	%f2703, 0f3F800000;
	@%p451 bra 	$L__BB1_358;
	setp.nan.f32 	%p452, %f355, %f355;
	@%p452 bra 	$L__BB1_357;
	setp.eq.f32 	%p453, %f354, 0f00000000;
	setp.eq.f32 	%p454, %f355, 0f7F800000;
	or.pred  	%p455, %p453, %p454;
	@%p455 bra 	$L__BB1_356;
	setp.geu.f32 	%p456, %f354, 0f00000000;
	mov.f32 	%f2703, %f356;
	@%p456 bra 	$L__BB1_358;
	neg.f32 	%f2703, %f356;
	bra.uni 	$L__BB1_358;
$L__BB1_356:
	add.f32 	%f2703, %f354, %f354;
	bra.uni 	$L__BB1_358;
$L__BB1_357:
	mov.f32 	%f2617, 0f40A00000;
	add.rn.f32 	%f2703, %f354, %f2617;
$L__BB1_358:
	mul.f32 	%f2704, %f2702, %f2703;
$L__BB1_359:
	add.f32 	%f363, %f345, %f2704;
	st.global.f32 	[%rd5+16], %f2704;
	shr.u32 	%r439, %r6, 2;
	xor.b32  	%r440, %r439, %r6;
	shl.b32 	%r441, %r16, 4;
	shl.b32 	%r442, %r440, 1;
	xor.b32  	%r443, %r441, %r442;
	xor.b32  	%r444, %r443, %r16;
	xor.b32  	%r18, %r444, %r440;
	add.s32 	%r445, %r18, %r11;
	cvt.rn.f32.u32 	%f2618, %r445;
	fma.rn.f32 	%f2619, %f2618, 0f2F800000, 0f2F000000;
	mul.f32 	%f364, %f2619, %f363;
	setp.ge.f32 	%p457, %f2692, %f364;
	mov.b32 	%r455, 0;
	@%p457 bra 	$L__BB1_365;
	setp.ge.f32 	%p458, %f309, %f364;
	mov.b32 	%r455, 1;
	@%p458 bra 	$L__BB1_365;
	setp.ge.f32 	%p459, %f327, %f364;
	mov.b32 	%r455, 2;
	@%p459 bra 	$L__BB1_365;
	setp.ge.f32 	%p460, %f345, %f364;
	mov.b32 	%r455, 3;
	@%p460 bra 	$L__BB1_365;
	setp.ge.f32 	%p461, %f363, %f364;
	mov.b32 	%r455, 4;
	@%p461 bra 	$L__BB1_365;
	mov.b32 	%r455, -1;
$L__BB1_365:
	ld.param.u64 	%rd100, [_Z19construirSolucionesPiPfP17curandStateXORWOWS0__param_1];
	ld.param.u64 	%rd99, [_Z19construirSolucionesPiPfP17curandStateXORWOWS0__param_0];
	mul.lo.s32 	%r451, %r1, 5;
	mul.wide.s32 	%rd86, %r455, 4;
	add.s64 	%rd87, %rd8, %rd86;
	ld.global.f32 	%f2620, [%rd87];
	add.f32 	%f2621, %f274, %f2620;
	mul.wide.s32 	%rd88, %r455, 20;
	mov.u64 	%rd89, distancias;
	add.s64 	%rd90, %rd89, %rd88;
	mul.wide.u32 	%rd91, %r10, 4;
	add.s64 	%rd92, %rd90, %rd91;
	ld.global.f32 	%f2622, [%rd92];
	add.f32 	%f2623, %f2621, %f2622;
	setp.eq.f32 	%p462, %f2623, 0f00000000;
	selp.f32 	%f2624, 0f47C35000, %f2623, %p462;
	cvta.to.global.u64 	%rd93, %rd99;
	mul.wide.s32 	%rd94, %r451, 4;
	add.s64 	%rd95, %rd93, %rd94;
	st.global.u32 	[%rd95], %r10;
	st.global.u32 	[%rd95+4], %r452;
	st.global.u32 	[%rd95+8], %r453;
	st.global.u32 	[%rd95+12], %r454;
	st.global.u32 	[%rd95+16], %r455;
	cvta.to.global.u64 	%rd96, %rd100;
	mul.wide.s32 	%rd97, %r1, 4;
	add.s64 	%rd98, %rd96, %rd97;
	st.global.f32 	[%rd98], %f2624;
	st.global.v2.u32 	[%rd2], {%r11, %r9};
	st.global.v2.u32 	[%rd2+8], {%r12, %r14};
	st.global.v2.u32 	[%rd2+16], {%r16, %r18};
	st.global.v2.u32 	[%rd2+24], {%r7, %r8};
	st.global.f32 	[%rd2+32], %f1;
	st.global.f64 	[%rd2+40], %fd1;
$L__BB1_366:
	ret;

}
	// .globl	_Z19actualizarFeromonasPiPf
.visible .entry _Z19actualizarFeromonasPiPf(
	.param .u64 .ptr .align 1 _Z19actualizarFeromonasPiPf_param_0,
	.param .u64 .ptr .align 1 _Z19actualizarFeromonasPiPf_param_1
)
{
	.reg .pred 	%p<4>;
	.reg .b32 	%r<17>;
	.reg .b32 	%f<13>;
	.reg .b64 	%rd<47>;

	ld.param.u64 	%rd2, [_Z19actualizarFeromonasPiPf_param_0];
	ld.param.u64 	%rd3, [_Z19actualizarFeromonasPiPf_param_1];
	mov.u32 	%r1, %tid.x;
	mov.u32 	%r4, %tid.y;
	max.u32 	%r5, %r1, %r4;
	setp.gt.u32 	%p1, %r5, 4;
	@%p1 bra 	$L__BB2_2;
	mul.wide.u32 	%rd4, %r1, 20;
	mov.u64 	%rd5, feromonas;
	add.s64 	%rd6, %rd5, %rd4;
	mul.wide.u32 	%rd7, %r4, 4;
	add.s64 	%rd8, %rd6, %rd7;
	ld.global.f32 	%f2, [%rd8];
	mul.f32 	%f3, %f2, 0f3F000000;
	st.global.f32 	[%rd8], %f3;
$L__BB2_2:
	bar.sync 	0;
	mov.u32 	%r6, %ctaid.x;
	mov.u32 	%r7, %ntid.x;
	mad.lo.s32 	%r3, %r6, %r7, %r1;
	setp.gt.s32 	%p2, %r3, 4;
	@%p2 bra 	$L__BB2_5;
	mul.lo.s32 	%r8, %r3, 5;
	cvta.to.global.u64 	%rd9, %rd2;
	mul.wide.s32 	%rd10, %r8, 4;
	add.s64 	%rd1, %rd9, %rd10;
	cvta.to.global.u64 	%rd11, %rd3;
	mul.wide.s32 	%rd12, %r3, 4;
	add.s64 	%rd13, %rd11, %rd12;
	ld.global.f32 	%f1, [%rd13];
	setp.eq.f32 	%p3, %f1, 0f47C35000;
	@%p3 bra 	$L__BB2_5;
	rcp.rn.f32 	%f4, %f1;
	ld.global.u32 	%r9, [%rd1];
	ld.global.u32 	%r10, [%rd1+4];
	mul.wide.s32 	%rd14, %r9, 20;
	mov.u64 	%rd15, feromonas;
	add.s64 	%rd16, %rd15, %rd14;
	mul.wide.s32 	%rd17, %r10, 4;
	add.s64 	%rd18, %rd16, %rd17;
	atom.global.add.f32 	%f5, [%rd18], %f4;
	mul.wide.s32 	%rd19, %r10, 20;
	add.s64 	%rd20, %rd15, %rd19;
	mul.wide.s32 	%rd21, %r9, 4;
	add.s64 	%rd22, %rd20, %rd21;
	atom.global.add.f32 	%f6, [%rd22], %f4;
	ld.global.u32 	%r11, [%rd1+4];
	ld.global.u32 	%r12, [%rd1+8];
	mul.wide.s32 	%rd23, %r11, 20;
	add.s64 	%rd24, %rd15, %rd23;
	mul.wide.s32 	%rd25, %r12, 4;
	add.s64 	%rd26, %rd24, %rd25;
	atom.global.add.f32 	%f7, [%rd26], %f4;
	mul.wide.s32 	%rd27, %r12, 20;
	add.s64 	%rd28, %rd15, %rd27;
	mul.wide.s32 	%rd29, %r11, 4;
	add.s64 	%rd30, %rd28, %rd29;
	atom.global.add.f32 	%f8, [%rd30], %f4;
	ld.global.u32 	%r13, [%rd1+8];
	ld.global.u32 	%r14, [%rd1+12];
	mul.wide.s32 	%rd31, %r13, 20;
	add.s64 	%rd32, %rd15, %rd31;
	mul.wide.s32 	%rd33, %r14, 4;
	add.s64 	%rd34, %rd32, %rd33;
	atom.global.add.f32 	%f9, [%rd34], %f4;
	mul.wide.s32 	%rd35, %r14, 20;
	add.s64 	%rd36, %rd15, %rd35;
	mul.wide.s32 	%rd37, %r13, 4;
	add.s64 	%rd38, %rd36, %rd37;
	atom.global.add.f32 	%f10, [%rd38], %f4;
	ld.global.u32 	%r15, [%rd1+12];
	ld.global.u32 	%r16, [%rd1+16];
	mul.wide.s32 	%rd39, %r15, 20;
	add.s64 	%rd40, %rd15, %rd39;
	mul.wide.s32 	%rd41, %r16, 4;
	add.s64 	%rd42, %rd40, %rd41;
	atom.global.add.f32 	%f11, [%rd42], %f4;
	mul.wide.s32 	%rd43, %r16, 20;
	add.s64 	%rd44, %rd15, %rd43;
	mul.wide.s32 	%rd45, %r15, 4;
	add.s64 	%rd46, %rd44, %rd45;
	atom.global.add.f32 	%f12, [%rd46], %f4;
$L__BB2_5:
	ret;

}
	// .globl	_Z18inicializarEstadosP17curandStateXORWOW
.visible .entry _Z18inicializarEstadosP17curandStateXORWOW(
	.param .u64 .ptr .align 1 _Z18inicializarEstadosP17curandStateXORWOW_param_0
)
{
	.reg .pred 	%p<24>;
	.reg .b32 	%r<406>;
	.reg .b64 	%rd<18>;

	ld.param.u64 	%rd8, [_Z18inicializarEstadosP17curandStateXORWOW_param_0];
	cvta.to.global.u64 	%rd9, %rd8;
	mov.u32 	%r182, %ctaid.x;
	mov.u32 	%r183, %ntid.x;
	mov.u32 	%r184, %tid.x;
	mad.lo.s32 	%r185, %r182, %r183, %r184;
	cvt.s64.s32 	%rd17, %r185;
	mul.wide.s32 	%rd10, %r185, 48;
	add.s64 	%rd2, %rd9, %rd10;
	mov.b32 	%r186, 1593684748;
	mov.b32 	%r187, 832094735;
	st.global.v2.u32 	[%rd2], {%r187, %r186};
	mov.b32 	%r188, -123459836;
	mov.b32 	%r189, 1111207954;
	st.global.v2.u32 	[%rd2+8], {%r189, %r188};
	mov.b32 	%r190, 1476011280;
	mov.b32 	%r191, -589760388;
	st.global.v2.u32 	[%rd2+16], {%r191, %r190};
	setp.eq.s32 	%p1, %r185, 0;
	@%p1 bra 	$L__BB3_42;
	mov.b32 	%r312, 0;
	mov.u64 	%rd12, precalc_xorwow_matrix;
$L__BB3_2:
	and.b64  	%rd4, %rd17, 3;
	setp.eq.s64 	%p2, %rd4, 0;
	@%p2 bra 	$L__BB3_41;
	mul.wide.u32 	%rd11, %r312, 3200;
	add.s64 	%rd5, %rd12, %rd11;
	cvt.u32.u64 	%r2, %rd4;
	mov.b32 	%r313, 0;
$L__BB3_4:
	mov.b32 	%r326, 0;
	mov.u32 	%r327, %r326;
	mov.u32 	%r328, %r326;
	mov.u32 	%r329, %r326;
	mov.u32 	%r330, %r326;
	mov.u32 	%r319, %r326;
$L__BB3_5:
	mul.wide.u32 	%rd13, %r319, 4;
	add.s64 	%rd14, %rd2, %rd13;
	ld.global.u32 	%r10, [%rd14+4];
	shl.b32 	%r11, %r319, 5;
	mov.b32 	%r325, 0;
$L__BB3_6:
	.pragma "nounroll";
	shr.u32 	%r196, %r10, %r325;
	and.b32  	%r197, %r196, 1;
	setp.eq.b32 	%p3, %r197, 1;
	not.pred 	%p4, %p3;
	add.s32 	%r198, %r11, %r325;
	mul.lo.s32 	%r199, %r198, 5;
	mul.wide.u32 	%rd15, %r199, 4;
	add.s64 	%rd6, %rd5, %rd15;
	@%p4 bra 	$L__BB3_8;
	ld.global.u32 	%r200, [%rd6];
	xor.b32  	%r330, %r330, %r200;
	ld.global.u32 	%r201, [%rd6+4];
	xor.b32  	%r329, %r329, %r201;
	ld.global.u32 	%r202, [%rd6+8];
	xor.b32  	%r328, %r328, %r202;
	ld.global.u32 	%r203, [%rd6+12];
	xor.b32  	%r327, %r327, %r203;
	ld.global.u32 	%r204, [%rd6+16];
	xor.b32  	%r326, %r326, %r204;
$L__BB3_8:
	and.b32  	%r206, %r196, 2;
	setp.eq.s32 	%p5, %r206, 0;
	@%p5 bra 	$L__BB3_10;
	ld.global.u32 	%r207, [%rd6+20];
	xor.b32  	%r330, %r330, %r207;
	ld.global.u32 	%r208, [%rd6+24];
	xor.b32  	%r329, %r329, %r208;
	ld.global.u32 	%r209, [%rd6+28];
	xor.b32  	%r328, %r328, %r209;
	ld.global.u32 	%r210, [%rd6+32];
	xor.b32  	%r327, %r327, %r210;
	ld.global.u32 	%r211, [%rd6+36];
	xor.b32  	%r326, %r326, %r211;
$L__BB3_10:
	and.b32  	%r213, %r196, 4;
	setp.eq.s32 	%p6, %r213, 0;
	@%p6 bra 	$L__BB3_12;
	ld.global.u32 	%r214, [%rd6+40];
	xor.b32  	%r330, %r330, %r214;
	ld.global.u32 	%r215, [%rd6+44];
	xor.b32  	%r329, %r329, %r215;
	ld.global.u32 	%r216, [%rd6+48];
	xor.b32  	%r328, %r328, %r216;
	ld.global.u32 	%r217, [%rd6+52];
	xor.b32  	%r327, %r327, %r217;
	ld.global.u32 	%r218, [%rd6+56];
	xor.b32  	%r326, %r326, %r218;
$L__BB3_12:
	and.b32  	%r220, %r196, 8;
	setp.eq.s32 	%p7, %r220, 0;
	@%p7 bra 	$L__BB3_14;
	ld.global.u32 	%r221, [%rd6+60];
	xor.b32  	%r330, %r330, %r221;
	ld.global.u32 	%r222, [%rd6+64];
	xor.b32  	%r329, %r329, %r222;
	ld.global.u32 	%r223, [%rd6+68];
	xor.b32  	%r328, %r328, %r223;
	ld.global.u32 	%r224, [%rd6+72];
	xor.b32  	%r327, %r327, %r224;
	ld.global.u32 	%r225, [%rd6+76];
	xor.b32  	%r326, %r326, %r225;
$L__BB3_14:
	and.b32  	%r227, %r196, 16;
	setp.eq.s32 	%p8, %r227, 0;
	@%p8 bra 	$L__BB3_16;
	ld.global.u32 	%r228, [%rd6+80];
	xor.b32  	%r330, %r330, %r228;
	ld.global.u32 	%r229, [%rd6+84];
	xor.b32  	%r329, %r329, %r229;
	ld.global.u32 	%r230, [%rd6+88];
	xor.b32  	%r328, %r328, %r230;
	ld.global.u32 	%r231, [%rd6+92];
	xor.b32  	%r327, %r327, %r231;
	ld.global.u32 	%r232, [%rd6+96];
	xor.b32  	%r326, %r326, %r232;
$L__BB3_16:
	and.b32  	%r234, %r196, 32;
	setp.eq.s32 	%p9, %r234, 0;
	@%p9 bra 	$L__BB3_18;
	ld.global.u32 	%r235, [%rd6+100];
	xor.b32  	%r330, %r330, %r235;
	ld.global.u32 	%r236, [%rd6+104];
	xor.b32  	%r329, %r329, %r236;
	ld.global.u32 	%r237, [%rd6+108];
	xor.b32  	%r328, %r328, %r237;
	ld.global.u32 	%r238, [%rd6+112];
	xor.b32  	%r327, %r327, %r238;
	ld.global.u32 	%r239, [%rd6+116];
	xor.b32  	%r326, %r326, %r239;
$L__BB3_18:
	and.b32  	%r241, %r196, 64;
	setp.eq.s32 	%p10, %r241, 0;
	@%p10 bra 	$L__BB3_20;
	ld.global.u32 	%r242, [%rd6+120];
	xor.b32  	%r330, %r330, %r242;
	ld.global.u32 	%r243, [%rd6+124];
	xor.b32  	%r329, %r329, %r243;
	ld.global.u32 	%r244, [%rd6+128];
	xor.b32  	%r328, %r328, %r244;
	ld.global.u32 	%r245, [%rd6+132];
	xor.b32  	%r327, %r327, %r245;
	ld.global.u32 	%r246, [%rd6+136];
	xor.b32  	%r326, %r326, %r246;
$L__BB3_20:
	and.b32  	%r248, %r196, 128;
	setp.eq.s32 	%p11, %r248, 0;
	@%p11 bra 	$L__BB3_22;
	ld.global.u32 	%r249, [%rd6+140];
	xor.b32  	%r330, %r330, %r249;
	ld.global.u32 	%r250, [%rd6+144];
	xor.b32  	%r329, %r329, %r250;
	ld.global.u32 	%r251, [%rd6+148];
	xor.b32  	%r328, %r328, %r251;
	ld.global.u32 	%r252, [%rd6+152];
	xor.b32  	%r327, %r327, %r252;
	ld.global.u32 	%r253, [%rd6+156];
	xor.b32  	%r326, %r326, %r253;
$L__BB3_22:
	and.b32  	%r255, %r196, 256;
	setp.eq.s32 	%p12, %r255, 0;
	@%p12 bra 	$L__BB3_24;
	ld.global.u32 	%r256, [%rd6+160];
	xor.b32  	%r330, %r330, %r256;
	ld.global.u32 	%r257, [%rd6+164];
	xor.b32  	%r329, %r329, %r257;
	ld.global.u32 	%r258, [%rd6+168];
	xor.b32  	%r328, %r328, %r258;
	ld.global.u32 	%r259, [%rd6+172];
	xor.b32  	%r327, %r327, %r259;
	ld.global.u32 	%r260, [%rd6+176];
	xor.b32  	%r326, %r326, %r260;
$L__BB3_24:
	and.b32  	%r262, %r196, 512;
	setp.eq.s32 	%p13, %r262, 0;
	@%p13 bra 	$L__BB3_26;
	ld.global.u32 	%r263, [%rd6+180];
	xor.b32  	%r330, %r330, %r263;
	ld.global.u32 	%r264, [%rd6+184];
	xor.b32  	%r329, %r329, %r264;
	ld.global.u32 	%r265, [%rd6+188];
	xor.b32  	%r328, %r328, %r265;
	ld.global.u32 	%r266, [%rd6+192];
	xor.b32  	%r327, %r327, %r266;
	ld.global.u32 	%r267, [%rd6+196];
	xor.b32  	%r326, %r326, %r267;
$L__BB3_26:
	and.b32  	%r269, %r196, 1024;
	setp.eq.s32 	%p14, %r269, 0;
	@%p14 bra 	$L__BB3_28;
	ld.global.u32 	%r270, [%rd6+200];
	xor.b32  	%r330, %r330, %r270;
	ld.global.u32 	%r271, [%rd6+204];
	xor.b32  	%r329, %r329, %r271;
	ld.global.u32 	%r272, [%rd6+208];
	xor.b32  	%r328, %r328, %r272;
	ld.global.u32 	%r273, [%rd6+212];
	xor.b32  	%r327, %r327, %r273;
	ld.global.u32 	%r274, [%rd6+216];
	xor.b32  	%r326, %r326, %r274;
$L__BB3_28:
	and.b32  	%r276, %r196, 2048;
	setp.eq.s32 	%p15, %r276, 0;
	@%p15 bra 	$L__BB3_30;
	ld.global.u32 	%r277, [%rd6+220];
	xor.b32  	%r330, %r330, %r277;
	ld.global.u32 	%r278, [%rd6+224];
	xor.b32  	%r329, %r329, %r278;
	ld.global.u32 	%r279, [%rd6+228];
	xor.b32  	%r328, %r328, %r279;
	ld.global.u32 	%r280, [%rd6+232];
	xor.b32  	%r327, %r327, %r280;
	ld.global.u32 	%r281, [%rd6+236];
	xor.b32  	%r326, %r326, %r281;
$L__BB3_30:
	and.b32  	%r283, %r196, 4096;
	setp.eq.s32 	%p16, %r283, 0;
	@%p16 bra 	$L__BB3_32;
	ld.global.u32 	%r284, [%rd6+240];
	xor.b32  	%r330, %r330, %r284;
	ld.global.u32 	%r285, [%rd6+244];
	xor.b32  	%r329, %r329, %r285;
	ld.global.u32 	%r286, [%rd6+248];
	xor.b32  	%r328, %r328, %r286;
	ld.global.u32 	%r287, [%rd6+252];
	xor.b32  	%r327, %r327, %r287;
	ld.global.u32 	%r288, [%rd6+256];
	xor.b32  	%r326, %r326, %r288;
$L__BB3_32:
	and.b32  	%r290, %r196, 8192;
	setp.eq.s32 	%p17, %r290, 0;
	@%p17 bra 	$L__BB3_34;
	ld.global.u32 	%r291, [%rd6+260];
	xor.b32  	%r330, %r330, %r291;
	ld.global.u32 	%r292, [%rd6+264];
	xor.b32  	%r329, %r329, %r292;
	ld.global.u32 	%r293, [%rd6+268];
	xor.b32  	%r328, %r328, %r293;
	ld.global.u32 	%r294, [%rd6+272];
	xor.b32  	%r327, %r327, %r294;
	ld.global.u32 	%r295, [%rd6+276];
	xor.b32  	%r326, %r326, %r295;
$L__BB3_34:
	and.b32  	%r297, %r196, 16384;
	setp.eq.s32 	%p18, %r297, 0;
	@%p18 bra 	$L__BB3_36;
	ld.global.u32 	%r298, [%rd6+280];
	xor.b32  	%r330, %r330, %r298;
	ld.global.u32 	%r299, [%rd6+284];
	xor.b32  	%r329, %r329, %r299;
	ld.global.u32 	%r300, [%rd6+288];
	xor.b32  	%r328, %r328, %r300;
	ld.global.u32 	%r301, [%rd6+292];
	xor.b32  	%r327, %r327, %r301;
	ld.global.u32 	%r302, [%rd6+296];
	xor.b32  	%r326, %r326, %r302;
$L__BB3_36:
	and.b32  	%r304, %r196, 32768;
	setp.eq.s32 	%p19, %r304, 0;
	@%p19 bra 	$L__BB3_38;
	ld.global.u32 	%r305, [%rd6+300];
	xor.b32  	%r330, %r330, %r305;
	ld.global.u32 	%r306, [%rd6+304];
	xor.b32  	%r329, %r329, %r306;
	ld.global.u32 	%r307, [%rd6+308];
	xor.b32  	%r328, %r328, %r307;
	ld.global.u32 	%r308, [%rd6+312];
	xor.b32  	%r327, %r327, %r308;
	ld.global.u32 	%r309, [%rd6+316];
	xor.b32  	%r326, %r326, %r309;
$L__BB3_38:
	add.s32 	%r325, %r325, 16;
	setp.ne.s32 	%p20, %r325, 32;
	@%p20 bra 	$L__BB3_6;
	mad.lo.s32 	%r310, %r319, -31, %r11;
	add.s32 	%r319, %r310, 1;
	setp.ne.s32 	%p21, %r319, 5;
	@%p21 bra 	$L__BB3_5;
	st.global.u32 	[%rd2+4], %r330;
	st.global.u32 	[%rd2+8], %r329;
	st.global.u32 	[%rd2+12], %r328;
	st.global.u32 	[%rd2+16], %r327;
	st.global.u32 	[%rd2+20], %r326;
	add.s32 	%r313, %r313, 1;
	setp.lt.u32 	%p22, %r313, %r2;
	@%p22 bra 	$L__BB3_4;
$L__BB3_41:
	shr.u64 	%rd7, %rd17, 2;
	add.s32 	%r312, %r312, 1;
	setp.gt.u64 	%p23, %rd17, 3;
	mov.u64 	%rd17, %rd7;
	@%p23 bra 	$L__BB3_2;
$L__BB3_42:
	mov.b32 	%r311, 0;
	st.global.v2.u32 	[%rd2+24], {%r311, %r311};
	st.global.u32 	[%rd2+32], %r311;
	mov.b64 	%rd16, 0;
	st.global.u64 	[%rd2+40], %rd16;
	ret;

}


// ===== COMPILED SASS (sm_100) =====

	.target	sm_100

	.elftype	@"ET_EXEC"


//--------------------- .note.nv.tkinfo           --------------------------
	.section	.note.nv.tkinfo,"",@"SHT_NOTE"
	.sectionflags	@"SHF_NOTE_NV_TKINFO"
	.tkinfo
        /*0018*/ 	.word	0x00000002
        /*0030*/ 	.string	""
        /*0030*/ 	.string	"ptxas"
        /*0030*/ 	.string	"Cuda compilation tools, release 13.0, V13.0.88"
        /*0030*/ 	.string	"Build cuda_13.0.r13.0/compiler.36424714_0"
        /*0030*/ 	.string	"-arch sm_100 -m 64 "



//--------------------- .note.nv.cuinfo           --------------------------
	.section	.note.nv.cuinfo,"",@"SHT_NOTE"
	.sectionflags	@"SHF_NOTE_NV_CUINFO"
        /*0018*/ 	.short	0x0002
        /*001a*/ 	.short	0x0064
        /*001c*/ 	.short	0x0082
	.zero		2


//--------------------- .nv.info                  --------------------------
	.section	.nv.info,"",@"SHT_CUDA_INFO"
	.align	4


	//----- nvinfo : EIATTR_REGCOUNT
	.align		4
        /*0000*/ 	.byte	0x04, 0x2f
        /*0002*/ 	.short	(.L_12 - .L_11)
	.align		4
.L_11:
        /*0004*/ 	.word	index@(_Z20inicializarFeromonasv)
        /*0008*/ 	.word	0x00000008


	//----- nvinfo : EIATTR_FRAME_SIZE
	.align		4
.L_12:
        /*000c*/ 	.byte	0x04, 0x11
        /*000e*/ 	.short	(.L_14 - .L_13)
	.align		4
.L_13:
        /*0010*/ 	.word	index@(_Z20inicializarFeromonasv)
        /*0014*/ 	.word	0x00000000


	//----- nvinfo : EIATTR_REGCOUNT
	.align		4
.L_14:
        /*0018*/ 	.byte	0x04, 0x2f
        /*001a*/ 	.short	(.L_16 - .L_15)
	.align		4
.L_15:
        /*001c*/ 	.word	index@(_Z19construirSolucionesPiPfP17curandStateXORWOWS0_)
        /*0020*/ 	.word	0x00000028


	//----- nvinfo : EIATTR_FRAME_SIZE
	.align		4
.L_16:
        /*0024*/ 	.byte	0x04, 0x11
        /*0026*/ 	.short	(.L_18 - .L_17)
	.align		4
.L_17:
        /*0028*/ 	.word	index@($__internal_1_$__cuda_sm20_rcp_rn_f32_slowpath)
        /*002c*/ 	.word	0x00000008


	//----- nvinfo : EIATTR_FRAME_SIZE
	.align		4
.L_18:
        /*0030*/ 	.byte	0x04, 0x11
        /*0032*/ 	.short	(.L_20 - .L_19)
	.align		4
.L_19:
        /*0034*/ 	.word	index@(_Z19construirSolucionesPiPfP17curandStateXORWOWS0_)
        /*0038*/ 	.word	0x00000008


	//----- nvinfo : EIATTR_REGCOUNT
	.align		4
.L_20:
        /*003c*/ 	.byte	0x04, 0x2f
        /*003e*/ 	.short	(.L_22 - .L_21)
	.align		4
.L_21:
        /*0040*/ 	.word	index@(_Z19actualizarFeromonasPiPf)
        /*0044*/ 	.word	0x00000014


	//----- nvinfo : EIATTR_FRAME_SIZE
	.align		4
.L_22:
        /*0048*/ 	.byte	0x04, 0x11
        /*004a*/ 	.short	(.L_24 - .L_23)
	.align		4
.L_23:
        /*004c*/ 	.word	index@($__internal_0_$__cuda_sm20_rcp_rn_f32_slowpath)
        /*0050*/ 	.word	0x00000000


	//----- nvinfo : EIATTR_FRAME_SIZE
	.align		4
.L_24:
        /*0054*/ 	.byte	0x04, 0x11
        /*0056*/ 	.short	(.L_26 - .L_25)
	.align		4
.L_25:
        /*0058*/ 	.word	index@(_Z19actualizarFeromonasPiPf)
        /*005c*/ 	.word	0x00000000


	//----- nvinfo : EIATTR_REGCOUNT
	.align		4
.L_26:
        /*0060*/ 	.byte	0x04, 0x2f
        /*0062*/ 	.short	(.L_28 - .L_27)
	.align		4
.L_27:
        /*0064*/ 	.word	index@(_Z18inicializarEstadosP17curandStateXORWOW)
        /*0068*/ 	.word	0x0000001f


	//----- nvinfo : EIATTR_FRAME_SIZE
	.align		4
.L_28:
        /*006c*/ 	.byte	0x04, 0x11
        /*006e*/ 	.short	(.L_30 - .L_29)
	.align		4
.L_29:
        /*0070*/ 	.word	index@(_Z18inicializarEstadosP17curandStateXORWOW)
        /*0074*/ 	.word	0x00000000


	//----- nvinfo : EIATTR_MIN_STACK_SIZE
	.align		4
.L_30:
        /*0078*/ 	.byte	0x04, 0x12
        /*007a*/ 	.short	(.L_32 - .L_31)
	.align		4
.L_31:
        /*007c*/ 	.word	index@(_Z18inicializarEstadosP17curandStateXORWOW)
        /*0080*/ 	.word	0x00000000


	//----- nvinfo : EIATTR_MIN_STACK_SIZE
	.align		4
.L_32:
        /*0084*/ 	.byte	0x04, 0x12
        /*0086*/ 	.short	(.L_34 - .L_33)
	.align		4
.L_33:
        /*0088*/ 	.word	index@(_Z19actualizarFeromonasPiPf)
        /*008c*/ 	.word	0x00000000


	//----- nvinfo : EIATTR_MIN_STACK_SIZE
	.align		4
.L_34:
        /*0090*/ 	.byte	0x04, 0x12
        /*0092*/ 	.short	(.L_36 - .L_35)
	.align		4
.L_35:
        /*0094*/ 	.word	index@(_Z19construirSolucionesPiPfP17curandStateXORWOWS0_)
        /*0098*/ 	.word	0x00000008


	//----- nvinfo : EIATTR_MIN_STACK_SIZE
	.align		4
.L_36:
        /*009c*/ 	.byte	0x04, 0x12
        /*009e*/ 	.short	(.L_38 - .L_37)
	.align		4
.L_37:
        /*00a0*/ 	.word	index@(_Z20inicializarFeromonasv)
        /*00a4*/ 	.word	0x00000000
.L_38:


//--------------------- .nv.compat                --------------------------
	.section	.nv.compat,"",@"SHT_CUDA_COMPAT_INFO"
	.align	4
        /*0000*/ 	.byte	0x02, 0x09, 0x00, 0x00, 0x02, 0x02, 0x01, 0x00, 0x02, 0x05, 0x05, 0x00, 0x03, 0x07, 0x01, 0x01
        /*0010*/ 	.byte	0x02, 0x03, 0x00, 0x00, 0x02, 0x06, 0x01, 0x00, 0x04, 0x0b, 0x08, 0x00, 0x01, 0x00, 0x00, 0x00
        /*0020*/ 	.byte	0x00, 0x00, 0x00, 0x00


//--------------------- .nv.info._Z18inicializarEstadosP17curandStateXORWOW --------------------------
	.section	.nv.info._Z18inicializarEstadosP17curandStateXORWOW,"",@"SHT_CUDA_INFO"
	.sectionflags	@""
	.align	4


	//----- nvinfo : EIATTR_CUDA_API_VERSION
	.align		4
        /*0000*/ 	.byte	0x04, 0x37
        /*0002*/ 	.short	(.L_40 - .L_39)
.L_39:
        /*0004*/ 	.word	0x00000082


	//----- nvinfo : EIATTR_KPARAM_INFO
	.align		4
.L_40:
        /*0008*/ 	.byte	0x04, 0x17
        /*000a*/ 	.short	(.L_42 - .L_41)
.L_41:
        /*000c*/ 	.word	0x00000000
        /*0010*/ 	.short	0x0000
        /*0012*/ 	.short	0x0000
        /*0014*/ 	.byte	0x00, 0xf5, 0x21, 0x00


	//----- nvinfo : EIATTR_SPARSE_MMA_MASK
	.align		4
.L_42:
        /*0018*/ 	.byte	0x03, 0x50
        /*001a*/ 	.short	0x0000


	//----- nvinfo : EIATTR_MAXREG_COUNT
	.align		4
        /*001c*/ 	.byte	0x03, 0x1b
        /*001e*/ 	.short	0x00ff


	//----- nvinfo : EIATTR_MERCURY_ISA_VERSION
	.align		4
        /*0020*/ 	.byte	0x03, 0x5f
        /*0022*/ 	.short	0x0101


	//----- nvinfo : EIATTR_VRC_CTA_INIT_COUNT
	.align		4
        /*0024*/ 	.byte	0x02, 0x4a
	.zero		1
	.zero		1


	//----- nvinfo : EIATTR_EXIT_INSTR_OFFSETS
	.align		4
        /*0028*/ 	.byte	0x04, 0x1c
        /*002a*/ 	.short	(.L_44 - .L_43)


	//   ....[0]....
.L_43:
        /*002c*/ 	.word	0x00000e80


	//----- nvinfo : EIATTR_CRS_STACK_SIZE
	.align		4
.L_44:
        /*0030*/ 	.byte	0x04, 0x1e
        /*0032*/ 	.short	(.L_46 - .L_45)
.L_45:
        /*0034*/ 	.word	0x00000000


	//----- nvinfo : EIATTR_CBANK_PARAM_SIZE
	.align		4
.L_46:
        /*0038*/ 	.byte	0x03, 0x19
        /*003a*/ 	.short	0x0008


	//----- nvinfo : EIATTR_PARAM_CBANK
	.align		4
        /*003c*/ 	.byte	0x04, 0x0a
        /*003e*/ 	.short	(.L_48 - .L_47)
	.align		4
.L_47:
        /*0040*/ 	.word	index@(.nv.constant0._Z18inicializarEstadosP17curandStateXORWOW)
        /*0044*/ 	.short	0x0380
        /*0046*/ 	.short	0x0008


	//----- nvinfo : EIATTR_SW_WAR
	.align		4
.L_48:
        /*0048*/ 	.byte	0x04, 0x36
        /*004a*/ 	.short	(.L_50 - .L_49)
.L_49:
        /*004c*/ 	.word	0x00000008
.L_50:


//--------------------- .nv.info._Z19actualizarFeromonasPiPf --------------------------
	.section	.nv.info._Z19actualizarFeromonasPiPf,"",@"SHT_CUDA_INFO"
	.sectionflags	@""
	.align	4


	//----- nvinfo : EIATTR_CUDA_API_VERSION
	.align		4
        /*0000*/ 	.byte	0x04, 0x37
        /*0002*/ 	.short	(.L_52 - .L_51)
.L_51:
        /*0004*/ 	.word	0x00000082


	//----- nvinfo : EIATTR_KPARAM_INFO
	.align		4
.L_52:
        /*0008*/ 	.byte	0x04, 0x17
        /*000a*/ 	.short	(.L_54 - .L_53)
.L_53:
        /*000c*/ 	.word	0x00000000
        /*0010*/ 	.short	0x0001
        /*0012*/ 	.short	0x0008
        /*0014*/ 	.byte	0x00, 0xf5, 0x21, 0x00


	//----- nvinfo : EIATTR_KPARAM_INFO
	.align		4
.L_54:
        /*0018*/ 	.byte	0x04, 0x17
        /*001a*/ 	.short	(.L_56 - .L_55)
.L_55:
        /*001c*/ 	.word	0x00000000
        /*0020*/ 	.short	0x0000
        /*0022*/ 	.short	0x0000
        /*0024*/ 	.byte	0x00, 0xf5, 0x21, 0x00


	//----- nvinfo : EIATTR_SPARSE_MMA_MASK
	.align		4
.L_56:
        /*0028*/ 	.byte	0x03, 0x50
        /*002a*/ 	.short	0x0000


	//----- nvinfo : EIATTR_MAXREG_COUNT
	.align		4
        /*002c*/ 	.byte	0x03, 0x1b
        /*002e*/ 	.short	0x00ff


	//----- nvinfo : EIATTR_NUM_BARRIERS
	.align		4
        /*0030*/ 	.byte	0x02, 0x4c
        /*0032*/ 	.byte	0x01
	.zero		1


	//----- nvinfo : EIATTR_MERCURY_ISA_VERSION
	.align		4
        /*0034*/ 	.byte	0x03, 0x5f
        /*0036*/ 	.short	0x0101


	//----- nvinfo : EIATTR_VRC_CTA_INIT_COUNT
	.align		4
        /*0038*/ 	.byte	0x02, 0x4a
	.zero		1
	.zero		1


	//----- nvinfo : EIATTR_EXIT_INSTR_OFFSETS
	.align		4
        /*003c*/ 	.byte	0x04, 0x1c
        /*003e*/ 	.short	(.L_58 - .L_57)


	//   ....[0]....
.L_57:
        /*0040*/ 	.word	0x00000110


	//   ....[1]....
        /*0044*/ 	.word	0x00000170


	//   ....[2]....
        /*0048*/ 	.word	0x00000490


	//----- nvinfo : EIATTR_CRS_STACK_SIZE
	.align		4
.L_58:
        /*004c*/ 	.byte	0x04, 0x1e
        /*004e*/ 	.short	(.L_60 - .L_59)
.L_59:
        /*0050*/ 	.word	0x00000000


	//----- nvinfo : EIATTR_CBANK_PARAM_SIZE
	.align		4
.L_60:
        /*0054*/ 	.byte	0x03, 0x19
        /*0056*/ 	.short	0x0010


	//----- nvinfo : EIATTR_PARAM_CBANK
	.align		4
        /*0058*/ 	.byte	0x04, 0x0a
        /*005a*/ 	.short	(.L_62 - .L_61)
	.align		4
.L_61:
        /*005c*/ 	.word	index@(.nv.constant0._Z19actualizarFeromonasPiPf)
        /*0060*/ 	.short	0x0380
        /*0062*/ 	.short	0x0010


	//----- nvinfo : EIATTR_SW_WAR
	.align		4
.L_62:
        /*0064*/ 	.byte	0x04, 0x36
        /*0066*/ 	.short	(.L_64 - .L_63)
.L_63:
        /*0068*/ 	.word	0x00000008
.L_64:


//--------------------- .nv.info._Z19construirSolucionesPiPfP17curandStateXORWOWS0_ --------------------------
	.section	.nv.info._Z19construirSolucionesPiPfP17curandStateXORWOWS0_,"",@"SHT_CUDA_INFO"
	.sectionflags	@""
	.align	4


	//----- nvinfo : EIATTR_CUDA_API_VERSION
	.align		4
        /*0000*/ 	.byte	0x04, 0x37
        /*0002*/ 	.short	(.L_66 - .L_65)
.L_65:
        /*0004*/ 	.word	0x00000082


	//----- nvinfo : EIATTR_KPARAM_INFO
	.align		4
.L_66:
        /*0008*/ 	.byte	0x04, 0x17
        /*000a*/ 	.short	(.L_68 - .L_67)
.L_67:
        /*000c*/ 	.word	0x00000000
        /*0010*/ 	.short	0x0003
        /*0012*/ 	.short	0x0018
        /*0014*/ 	.byte	0x00, 0xf5, 0x21, 0x00


	//----- nvinfo : EIATTR_KPARAM_INFO
	.align		4
.L_68:
        /*0018*/ 	.byte	0x04, 0x17
        /*001a*/ 	.short	(.L_70 - .L_69)
.L_69:
        /*001c*/ 	.word	0x00000000
        /*0020*/ 	.short	0x0002
        /*0022*/ 	.short	0x0010
        /*0024*/ 	.byte	0x00, 0xf5, 0x21, 0x00


	//----- nvinfo : EIATTR_KPARAM_INFO
	.align		4
.L_70:
        /*0028*/ 	.byte	0x04, 0x17
        /*002a*/ 	.short	(.L_72 - .L_71)
.L_71:
        /*002c*/ 	.word	0x00000000
        /*0030*/ 	.short	0x0001
        /*0032*/ 	.short	0x0008
        /*0034*/ 	.byte	0x00, 0xf5, 0x21, 0x00


	//----- nvinfo : EIATTR_KPARAM_INFO
	.align		4
.L_72:
        /*0038*/ 	.byte	0x04, 0x17
        /*003a*/ 	.short	(.L_74 - .L_73)
.L_73:
        /*003c*/ 	.word	0x00000000
        /*0040*/ 	.short	0x0000
        /*0042*/ 	.short	0x0000
        /*0044*/ 	.byte	0x00, 0xf5, 0x21, 0x00


	//----- nvinfo : EIATTR_SPARSE_MMA_MASK
	.align		4
.L_74:
        /*0048*/ 	.byte	0x03, 0x50
        /*004a*/ 	.short	0x0000


	//----- nvinfo : EIATTR_MAXREG_COUNT
	.align		4
        /*004c*/ 	.byte	0x03, 0x1b
        /*004e*/ 	.short	0x00ff


	//----- nvinfo : EIATTR_MERCURY_ISA_VERSION
	.align		4
        /*0050*/ 	.byte	0x03, 0x5f
        /*0052*/ 	.short	0x0101


	//----- nvinfo : EIATTR_VRC_CTA_INIT_COUNT
	.align		4
        /*0054*/ 	.byte	0x02, 0x4a
	.zero		1
	.zero		1


	//----- nvinfo : EIATTR_EXIT_INSTR_OFFSETS
	.align		4
        /*0058*/ 	.byte	0x04, 0x1c
        /*005a*/ 	.short	(.L_76 - .L_75)


	//   ....[0]....
.L_75:
        /*005c*/ 	.word	0x00000070


	//   ....[1]....
        /*0060*/ 	.word	0x0000ed70


	//----- nvinfo : EIATTR_CRS_STACK_SIZE
	.align		4
.L_76:
        /*0064*/ 	.byte	0x04, 0x1e
        /*0066*/ 	.short	(.L_78 - .L_77)
.L_77:
        /*0068*/ 	.word	0x00000000


	//----- nvinfo : EIATTR_CBANK_PARAM_SIZE
	.align		4
.L_78:
        /*006c*/ 	.byte	0x03, 0x19
        /*006e*/ 	.short	0x0020


	//----- nvinfo : EIATTR_PARAM_CBANK
	.align		4
        /*0070*/ 	.byte	0x04, 0x0a
        /*0072*/ 	.short	(.L_80 - .L_79)
	.align		4
.L_79:
        /*0074*/ 	.word	index@(.nv.constant0._Z19construirSolucionesPiPfP17curandStateXORWOWS0_)
        /*0078*/ 	.short	0x0380
        /*007a*/ 	.short	0x0020


	//----- nvinfo : EIATTR_SW_WAR
	.align		4
.L_80:
        /*007c*/ 	.byte	0x04, 0x36
        /*007e*/ 	.short	(.L_82 - .L_81)
.L_81:
        /*0080*/ 	.word	0x00000008
.L_82:


//--------------------- .nv.info._Z20inicializarFeromonasv --------------------------
	.section	.nv.info._Z20inicializarFeromonasv,"",@"SHT_CUDA_INFO"
	.sectionflags	@""
	.align	4


	//----- nvinfo : EIATTR_CUDA_API_VERSION
	.align		4
        /*0000*/ 	.byte	0x04, 0x37
        /*0002*/ 	.short	(.L_84 - .L_83)
.L_83:
        /*0004*/ 	.word	0x00000082


	//----- nvinfo : EIATTR_SPARSE_MMA_MASK
	.align		4
.L_84:
        /*0008*/ 	.byte	0x03, 0x50
        /*000a*/ 	.short	0x0000


	//----- nvinfo : EIATTR_MAXREG_COUNT
	.align		4
        /*000c*/ 	.byte	0x03, 0x1b
        /*000e*/ 	.short	0x00ff


	//----- nvinfo : EIATTR_MERCURY_ISA_VERSION
	.align		4
        /*0010*/ 	.byte	0x03, 0x5f
        /*0012*/ 	.short	0x0101


	//----- nvinfo : EIATTR_VRC_CTA_INIT_COUNT
	.align		4
        /*0014*/ 	.byte	0x02, 0x4a
	.zero		1
	.zero		1


	//----- nvinfo : EIATTR_EXIT_INSTR_OFFSETS
	.align		4
        /*0018*/ 	.byte	0x04, 0x1c
        /*001a*/ 	.short	(.L_86 - .L_85)


	//   ....[0]....
.L_85:
        /*001c*/ 	.word	0x00000050


	//   ....[1]....
        /*0020*/ 	.word	0x000000c0


	//----- nvinfo : EIATTR_SW_WAR
	.align		4
.L_86:
        /*0024*/ 	.byte	0x04, 0x36
        /*0026*/ 	.short	(.L_88 - .L_87)
.L_87:
        /*0028*/ 	.word	0x00000008
.L_88:


//--------------------- .nv.callgraph             --------------------------
	.section	.nv.callgraph,"",@"SHT_CUDA_CALLGRAPH"
	.align	4
	.sectionentsize	8
	.align		4
        /*0000*/ 	.word	0x00000000
	.align		4
        /*0004*/ 	.word	0xffffffff
	.align		4
        /*0008*/ 	.word	0x00000000
	.align		4
        /*000c*/ 	.word	0xfffffffe
	.align		4
        /*0010*/ 	.word	0x00000000
	.align		4
        /*0014*/ 	.word	0xfffffffd
	.align		4
        /*0018*/ 	.word	0x00000000
	.align		4
        /*001c*/ 	.word	0xfffffffc


//--------------------- .nv.constant4             --------------------------
	.section	.nv.constant4,"a",@progbits
	.align	8
	.align		8
.nv.constant4:
        /*0000*/ 	.dword	precalc_xorwow_matrix
	.align		8
        /*0008*/ 	.dword	precalc_xorwow_offset_matrix
	.align		8
        /*0010*/ 	.dword	mrg32k3aM1
	.align		8
        /*0018*/ 	.dword	mrg32k3aM2
	.align		8
        /*0020*/ 	.dword	mrg32k3aM1SubSeq
	.align		8
        /*0028*/ 	.dword	mrg32k3aM2SubSeq
	.align		8
        /*0030*/ 	.dword	mrg32k3aM1Seq
	.align		8
        /*0038*/ 	.dword	mrg32k3aM2Seq
	.align		8
        /*0040*/ 	.dword	distancias
	.align		8
        /*0048*/ 	.dword	feromonas


//--------------------- .nv.constant3             --------------------------
	.section	.nv.constant3,"a",@progbits
	.align	8
.nv.constant3:
	.type		__cr_lgamma_table,@object
	.size		__cr_lgamma_table,(.L_8 - __cr_lgamma_table)
__cr_lgamma_table:
        /*0000*/ 	.byte	0x00, 0x00, 0x00, 0x00, 0x00, 0x00, 0x00, 0x00, 0x00, 0x00, 0x00, 0x00, 0x00, 0x00, 0x00, 0x00
        /*0010*/ 	.byte	0xef, 0x39, 0xfa, 0xfe, 0x42, 0x2e, 0xe6, 0x3f, 0x02, 0x20, 0x2a, 0xfa, 0x0b, 0xab, 0xfc, 0x3f
        /*0020*/ 	.byte	0xf9, 0x2c, 0x92, 0x7c, 0xa7, 0x6c, 0x09, 0x40, 0xc9, 0x79, 0x44, 0x3c, 0x64, 0x26, 0x13, 0x40
        /*0030*/ 	.byte	0xca, 0x01, 0xcf, 0x3a, 0x27, 0x51, 0x1a, 0x40, 0x30, 0xcc, 0x2d, 0xf3, 0xe1, 0x0c, 0x21, 0x40
        /*0040*/ 	.byte	0x0d, 0xb7, 0xfc, 0x82, 0x8e, 0x35, 0x25, 0x40
.L_8:


//--------------------- .text._Z18inicializarEstadosP17curandStateXORWOW --------------------------
	.section	.text._Z18inicializarEstadosP17curandStateXORWOW,"ax",@progbits
	.align	128
        .global         _Z18inicializarEstadosP17curandStateXORWOW
        .type           _Z18inicializarEstadosP17curandStateXORWOW,@function
        .size           _Z18inicializarEstadosP17curandStateXORWOW,(.L_x_289 - _Z18inicializarEstadosP17curandStateXORWOW)
        .other          _Z18inicializarEstadosP17curandStateXORWOW,@"STO_CUDA_ENTRY STV_DEFAULT"
_Z18inicializarEstadosP17curandStateXORWOW:
.text._Z18inicializarEstadosP17curandStateXORWOW:
[----:B------:R-:W-:Y:S01]  /*0000*/  LDC R1, c[0x0][0x37c] ;  /* 0x0000df00ff017b82 */ /* 0x000fe20000000800 */
[----:B------:R-:W0:Y:S07]  /*0010*/  S2R R0, SR_TID.X ;  /* 0x0000000000007919 */ /* 0x000e2e0000002100 */
[----:B------:R-:W0:Y:S01]  /*0020*/  S2UR UR6, SR_CTAID.X ;  /* 0x00000000000679c3 */ /* 0x000e220000002500 */
[----:B------:R-:W1:Y:S01]  /*0030*/  LDCU.64 UR4, c[0x0][0x358] ;  /* 0x00006b00ff0477ac */ /* 0x000e620008000a00 */
[----:B------:R-:W-:Y:S01]  /*0040*/  IMAD.MOV.U32 R2, RZ, RZ, 0x3198c20f ;  /* 0x3198c20fff027424 */ /* 0x000fe200078e00ff */
[----:B------:R-:W-:Y:S01]  /*0050*/  BSSY.RECONVERGENT B0, `(.L_x_0) ;  /* 0x00000df000007945 */ /* 0x000fe20003800200 */
[----:B------:R-:W-:-:S02]  /*0060*/  IMAD.MOV.U32 R3, RZ, RZ, 0x5efdb30c ;  /* 0x5efdb30cff037424 */ /* 0x000fc400078e00ff */
[----:B------:R-:W-:Y:S02]  /*0070*/  IMAD.MOV.U32 R4, RZ, RZ, 0x423bb012 ;  /* 0x423bb012ff047424 */ /* 0x000fe400078e00ff */
[----:B------:R-:W0:Y:S01]  /*0080*/  LDC R13, c[0x0][0x360] ;  /* 0x0000d800ff0d7b82 */ /* 0x000e220000000800 */
[----:B------:R-:W-:Y:S02]  /*0090*/  IMAD.MOV.U32 R5, RZ, RZ, -0x75bd8fc ;  /* 0xf8a42704ff057424 */ /* 0x000fe400078e00ff */
[----:B------:R-:W-:Y:S02]  /*00a0*/  IMAD.MOV.U32 R8, RZ, RZ, -0x23270784 ;  /* 0xdcd8f87cff087424 */ /* 0x000fe400078e00ff */
[----:B------:R-:W-:-:S03]  /*00b0*/  IMAD.MOV.U32 R9, RZ, RZ, 0x57fa2510 ;  /* 0x57fa2510ff097424 */ /* 0x000fc600078e00ff */
[----:B------:R-:W2:Y:S01]  /*00c0*/  LDC.64 R6, c[0x0][0x380] ;  /* 0x0000e000ff067b82 */ /* 0x000ea20000000a00 */
[----:B0-----:R-:W-:-:S05]  /*00d0*/  IMAD R13, R13, UR6, R0 ;  /* 0x000000060d0d7c24 */ /* 0x001fca000f8e0200 */
[C---:B------:R-:W-:Y:S01]  /*00e0*/  ISETP.NE.AND P0, PT, R13.reuse, RZ, PT ;  /* 0x000000ff0d00720c */ /* 0x040fe20003f05270 */
[----:B--2---:R-:W-:-:S05]  /*00f0*/  IMAD.WIDE R6, R13, 0x30, R6 ;  /* 0x000000300d067825 */ /* 0x004fca00078e0206 */
[----:B-1----:R0:W-:Y:S04]  /*0100*/  STG.E.64 desc[UR4][R6.64], R2 ;  /* 0x0000000206007986 */ /* 0x0021e8000c101b04 */
[----:B------:R0:W-:Y:S04]  /*0110*/  STG.E.64 desc[UR4][R6.64+0x8], R4 ;  /* 0x0000080406007986 */ /* 0x0001e8000c101b04 */
[----:B------:R0:W-:Y:S01]  /*0120*/  STG.E.64 desc[UR4][R6.64+0x10], R8 ;  /* 0x0000100806007986 */ /* 0x0001e2000c101b04 */
[----:B------:R-:W-:Y:S05]  /*0130*/  @!P0 BRA `(.L_x_1) ;  /* 0x0000000c00408947 */ /* 0x000fea0003800000 */
[----:B------:R-:W-:Y:S01]  /*0140*/  SHF.R.S32.HI R0, RZ, 0x1f, R13 ;  /* 0x0000001fff007819 */ /* 0x000fe2000001140d */
[----:B------:R-:W-:-:S07]  /*0150*/  IMAD.MOV.U32 R12, RZ, RZ, RZ ;  /* 0x000000ffff0c7224 */ /* 0x000fce00078e00ff */
.L_x_7:
[----:B0-----:R-:W-:Y:S01]  /*0160*/  LOP3.LUT R2, R13, 0x3, RZ, 0xc0, !PT ;  /* 0x000000030d027812 */ /* 0x001fe200078ec0ff */
[----:B------:R-:W-:Y:S03]  /*0170*/  BSSY.RECONVERGENT B1, `(.L_x_2) ;  /* 0x00000c6000017945 */ /* 0x000fe60003800200 */
[----:B------:R-:W-:-:S04]  /*0180*/  ISETP.NE.U32.AND P0, PT, R2, RZ, PT ;  /* 0x000000ff0200720c */ /* 0x000fc80003f05070 */
[----:B------:R-:W-:-:S13]  /*0190*/  ISETP.NE.AND.EX P0, PT, RZ, RZ, PT, P0 ;  /* 0x000000ffff00720c */ /* 0x000fda0003f05300 */
[----:B------:R-:W-:Y:S05]  /*01a0*/  @!P0 BRA `(.L_x_3) ;  /* 0x0000000c00088947 */ /* 0x000fea0003800000 */
[----:B------:R-:W0:Y:S01]  /*01b0*/  LDC.64 R8, c[0x4][RZ] ;  /* 0x01000000ff087b82 */ /* 0x000e220000000a00 */
[----:B------:R-:W-:Y:S02]  /*01c0*/  IMAD.MOV.U32 R14, RZ, RZ, RZ ;  /* 0x000000ffff0e7224 */ /* 0x000fe400078e00ff */
[----:B0-----:R-:W-:-:S07]  /*01d0*/  IMAD.WIDE.U32 R8, R12, 0xc80, R8 ;  /* 0x00000c800c087825 */ /* 0x001fce00078e0008 */
.L_x_6:
[----:B0-----:R-:W-:Y:S01]  /*01e0*/  IMAD.MOV.U32 R15, RZ, RZ, RZ ;  /* 0x000000ffff0f7224 */ /* 0x001fe200078e00ff */
[----:B------:R-:W-:Y:S01]  /*01f0*/  CS2R R2, SRZ ;  /* 0x0000000000027805 */ /* 0x000fe2000001ff00 */
[----:B------:R-:W-:Y:S01]  /*0200*/  IMAD.MOV.U32 R17, RZ, RZ, RZ ;  /* 0x000000ffff117224 */ /* 0x000fe200078e00ff */
[----:B------:R-:W-:-:S07]  /*0210*/  CS2R R4, SRZ ;  /* 0x0000000000047805 */ /* 0x000fce000001ff00 */
.L_x_5:
[----:B------:R-:W-:-:S05]  /*0220*/  IMAD.WIDE.U32 R10, R17, 0x4, R6 ;  /* 0x00000004110a7825 */ /* 0x000fca00078e0006 */
[----:B------:R0:W5:Y:S01]  /*0230*/  LDG.E R16, desc[UR4][R10.64+0x4] ;  /* 0x000004040a107981 */ /* 0x000162000c1e1900 */
[----:B------:R-:W-:-:S07]  /*0240*/  IMAD.MOV.U32 R19, RZ, RZ, RZ ;  /* 0x000000ffff137224 */ /* 0x000fce00078e00ff */
.L_x_4:
[----:B-----5:R-:W-:Y:S01]  /*0250*/  SHF.R.U32.HI R24, RZ, R19, R16 ;  /* 0x00000013ff187219 */ /* 0x020fe20000011610 */
[----:B0-----:R-:W-:-:S03]  /*0260*/  IMAD.SHL.U32 R10, R17, 0x20, RZ ;  /* 0x00000020110a7824 */ /* 0x001fc600078e00ff */
[----:B------:R-:W-:Y:S01]  /*0270*/  LOP3.LUT R11, R24, 0x1, RZ, 0xc0, !PT ;  /* 0x00000001180b7812 */ /* 0x000fe200078ec0ff */
[----:B------:R-:W-:-:S03]  /*0280*/  IMAD.IADD R10, R10, 0x1, R19 ;  /* 0x000000010a0a7824 */ /* 0x000fc600078e0213 */
[----:B------:R-:W-:Y:S01]  /*0290*/  ISETP.NE.U32.AND P0, PT, R11, 0x1, PT ;  /* 0x000000010b00780c */ /* 0x000fe20003f05070 */
[----:B------:R-:W-:-:S03]  /*02a0*/  IMAD R11, R10, 0x5, RZ ;  /* 0x000000050a0b7824 */ /* 0x000fc600078e02ff */
[----:B------:R-:W-:Y:S01]  /*02b0*/  R2P PR, R24, 0x7e ;  /* 0x0000007e18007804 */ /* 0x000fe20000000000 */
[----:B------:R-:W-:-:S08]  /*02c0*/  IMAD.WIDE.U32 R10, R11, 0x4, R8 ;  /* 0x000000040b0a7825 */ /* 0x000fd000078e0008 */
[----:B------:R-:W2:Y:S04]  /*02d0*/  @!P0 LDG.E R18, desc[UR4][R10.64] ;  /* 0x000000040a128981 */ /* 0x000ea8000c1e1900 */
[----:B------:R-:W3:Y:S04]  /*02e0*/  @!P0 LDG.E R20, desc[UR4][R10.64+0x10] ;  /* 0x000010040a148981 */ /* 0x000ee8000c1e1900 */
[----:B------:R-:W4:Y:S04]  /*02f0*/  @P1 LDG.E R22, desc[UR4][R10.64+0x14] ;  /* 0x000014040a161981 */ /* 0x000f28000c1e1900 */
[----:B------:R-:W4:Y:S04]  /*0300*/  @P2 LDG.E R26, desc[UR4][R10.64+0x28] ;  /* 0x000028040a1a2981 */ /* 0x000f28000c1e1900 */
[----:B------:R-:W4:Y:S04]  /*0310*/  @!P0 LDG.E R21, desc[UR4][R10.64+0x4] ;  /* 0x000004040a158981 */ /* 0x000f28000c1e1900 */
[----:B------:R-:W4:Y:S04]  /*0320*/  @!P0 LDG.E R23, desc[UR4][R10.64+0xc] ;  /* 0x00000c040a178981 */ /* 0x000f28000c1e1900 */
[----:B------:R-:W4:Y:S04]  /*0330*/  @P1 LDG.E R25, desc[UR4][R10.64+0x18] ;  /* 0x000018040a191981 */ /* 0x000f28000c1e1900 */
[----:B------:R-:W4:Y:S04]  /*0340*/  @P3 LDG.E R28, desc[UR4][R10.64+0x3c] ;  /* 0x00003c040a1c3981 */ /* 0x000f28000c1e1900 */
[----:B------:R-:W4:Y:S01]  /*0350*/  @P6 LDG.E R27, desc[UR4][R10.64+0x7c] ;  /* 0x00007c040a1b6981 */ /* 0x000f22000c1e1900 */
[----:B--2---:R-:W-:-:S03]  /*0360*/  @!P0 LOP3.LUT R15, R15, R18, RZ, 0x3c, !PT ;  /* 0x000000120f0f8212 */ /* 0x004fc600078e3cff */
[----:B------:R-:W2:Y:S01]  /*0370*/  @!P0 LDG.E R18, desc[UR4][R10.64+0x8] ;  /* 0x000008040a128981 */ /* 0x000ea2000c1e1900 */
[----:B---3--:R-:W-:-:S03]  /*0380*/  @!P0 LOP3.LUT R3, R3, R20, RZ, 0x3c, !PT ;  /* 0x0000001403038212 */ /* 0x008fc600078e3cff */
[----:B------:R-:W3:Y:S01]  /*0390*/  @P1 LDG.E R20, desc[UR4][R10.64+0x24] ;  /* 0x000024040a141981 */ /* 0x000ee2000c1e1900 */
[----:B----4-:R-:W-:-:S03]  /*03a0*/  @P1 LOP3.LUT R15, R15, R22, RZ, 0x3c, !PT ;  /* 0x000000160f0f1212 */ /* 0x010fc600078e3cff */
[----:B------:R-:W4:Y:S01]  /*03b0*/  @P2 LDG.E R22, desc[UR4][R10.64+0x38] ;  /* 0x000038040a162981 */ /* 0x000f22000c1e1900 */
[----:B------:R-:W-:-:S03]  /*03c0*/  @P2 LOP3.LUT R15, R15, R26, RZ, 0x3c, !PT ;  /* 0x0000001a0f0f2212 */ /* 0x000fc600078e3cff */
[----:B------:R-:W4:Y:S01]  /*03d0*/  @P4 LDG.E R26, desc[UR4][R10.64+0x50] ;  /* 0x000050040a1a4981 */ /* 0x000f22000c1e1900 */
[----:B------:R-:W-:-:S03]  /*03e0*/  @!P0 LOP3.LUT R4, R4, R21, RZ, 0x3c, !PT ;  /* 0x0000001504048212 */ /* 0x000fc600078e3cff */
[----:B------:R-:W4:Y:S01]  /*03f0*/  @P1 LDG.E R21, desc[UR4][R10.64+0x20] ;  /* 0x000020040a151981 */ /* 0x000f22000c1e1900 */
[----:B------:R-:W-:-:S03]  /*0400*/  @!P0 LOP3.LUT R2, R2, R23, RZ, 0x3c, !PT ;  /* 0x0000001702028212 */ /* 0x000fc600078e3cff */
[----:B------:R-:W4:Y:S01]  /*0410*/  @P2 LDG.E R23, desc[UR4][R10.64+0x2c] ;  /* 0x00002c040a172981 */ /* 0x000f22000c1e1900 */
[----:B------:R-:W-:-:S03]  /*0420*/  @P1 LOP3.LUT R4, R4, R25, RZ, 0x3c, !PT ;  /* 0x0000001904041212 */ /* 0x000fc600078e3cff */
[----:B------:R-:W4:Y:S01]  /*0430*/  @P2 LDG.E R25, desc[UR4][R10.64+0x34] ;  /* 0x000034040a192981 */ /* 0x000f22000c1e1900 */
[----:B--2---:R-:W-:-:S03]  /*0440*/  @!P0 LOP3.LUT R5, R5, R18, RZ, 0x3c, !PT ;  /* 0x0000001205058212 */ /* 0x004fc600078e3cff */
[----:B------:R-:W2:Y:S01]  /*0450*/  @P1 LDG.E R18, desc[UR4][R10.64+0x1c] ;  /* 0x00001c040a121981 */ /* 0x000ea2000c1e1900 */
[----:B---3--:R-:W-:-:S03]  /*0460*/  @P1 LOP3.LUT R3, R3, R20, RZ, 0x3c, !PT ;  /* 0x0000001403031212 */ /* 0x008fc600078e3cff */
[----:B------:R-:W3:Y:S01]  /*0470*/  @P2 LDG.E R20, desc[UR4][R10.64+0x30] ;  /* 0x000030040a142981 */ /* 0x000ee2000c1e1900 */
[----:B----4-:R-:W-:-:S03]  /*0480*/  @P2 LOP3.LUT R3, R3, R22, RZ, 0x3c, !PT ;  /* 0x0000001603032212 */ /* 0x010fc600078e3cff */
[----:B------:R-:W4:Y:S01]  /*0490*/  @P3 LDG.E R22, desc[UR4][R10.64+0x4c] ;  /* 0x00004c040a163981 */ /* 0x000f22000c1e1900 */
[----:B------:R-:W-:-:S04]  /*04a0*/  @P3 LOP3.LUT R15, R15, R28, RZ, 0x3c, !PT ;  /* 0x0000001c0f0f3212 */ /* 0x000fc800078e3cff */
[----:B------:R-:W-:Y:S02]  /*04b0*/  @P4 LOP3.LUT R15, R15, R26, RZ, 0x3c, !PT ;  /* 0x0000001a0f0f4212 */ /* 0x000fe400078e3cff */
[----:B------:R-:W-:Y:S01]  /*04c0*/  @P1 LOP3.LUT R2, R2, R21, RZ, 0x3c, !PT ;  /* 0x0000001502021212 */ /* 0x000fe200078e3cff */
[----:B------:R-:W4:Y:S04]  /*04d0*/  @P5 LDG.E R26, desc[UR4][R10.64+0x64] ;  /* 0x000064040a1a5981 */ /* 0x000f28000c1e1900 */
[----:B------:R-:W4:Y:S01]  /*04e0*/  @P3 LDG.E R21, desc[UR4][R10.64+0x40] ;  /* 0x000040040a153981 */ /* 0x000f22000c1e1900 */
[----:B------:R-:W-:Y:S02]  /*04f0*/  @P2 LOP3.LUT R4, R4, R23, RZ, 0x3c, !PT ;  /* 0x0000001704042212 */ /* 0x000fe400078e3cff */
[----:B------:R-:W-:Y:S01]  /*0500*/  @P2 LOP3.LUT R2, R2, R25, RZ, 0x3c, !PT ;  /* 0x0000001902022212 */ /* 0x000fe200078e3cff */
[----:B------:R-:W4:Y:S04]  /*0510*/  @P3 LDG.E R23, desc[UR4][R10.64+0x48] ;  /* 0x000048040a173981 */ /* 0x000f28000c1e1900 */
[----:B------:R-:W4:Y:S01]  /*0520*/  @P4 LDG.E R25, desc[UR4][R10.64+0x54] ;  /* 0x000054040a194981 */ /* 0x000f22000c1e1900 */
[----:B--2---:R-:W-:-:S03]  /*0530*/  @P1 LOP3.LUT R5, R5, R18, RZ, 0x3c, !PT ;  /* 0x0000001205051212 */ /* 0x004fc600078e3cff */
[----:B------:R-:W2:Y:S01]  /*0540*/  @P3 LDG.E R18, desc[UR4][R10.64+0x44] ;  /* 0x000044040a123981 */ /* 0x000ea2000c1e1900 */
[----:B---3--:R-:W-:-:S03]  /*0550*/  @P2 LOP3.LUT R5, R5, R20, RZ, 0x3c, !PT ;  /* 0x0000001405052212 */ /* 0x008fc600078e3cff */
[----:B------:R-:W3:Y:S01]  /*0560*/  @P4 LDG.E R20, desc[UR4][R10.64+0x58] ;  /* 0x000058040a144981 */ /* 0x000ee2000c1e1900 */
[----:B----4-:R-:W-:-:S03]  /*0570*/  @P3 LOP3.LUT R3, R3, R22, RZ, 0x3c, !PT ;  /* 0x0000001603033212 */ /* 0x010fc600078e3cff */
[----:B------:R-:W4:Y:S01]  /*0580*/  @P4 LDG.E R22, desc[UR4][R10.64+0x60] ;  /* 0x000060040a164981 */ /* 0x000f22000c1e1900 */
[----:B------:R-:W-:Y:S02]  /*0590*/  LOP3.LUT P0, RZ, R24, 0x80, RZ, 0xc0, !PT ;  /* 0x0000008018ff7812 */ /* 0x000fe4000780c0ff */
[----:B------:R-:W-:Y:S02]  /*05a0*/  @P5 LOP3.LUT R15, R15, R26, RZ, 0x3c, !PT ;  /* 0x0000001a0f0f5212 */ /* 0x000fe400078e3cff */
[----:B------:R-:W4:Y:S01]  /*05b0*/  @P6 LDG.E R26, desc[UR4][R10.64+0x78] ;  /* 0x000078040a1a6981 */ /* 0x000f22000c1e1900 */
[----:B------:R-:W-:-:S03]  /*05c0*/  @P3 LOP3.LUT R4, R4, R21, RZ, 0x3c, !PT ;  /* 0x0000001504043212 */ /* 0x000fc600078e3cff */
[----:B------:R-:W4:Y:S01]  /*05d0*/  @P4 LDG.E R21, desc[UR4][R10.64+0x5c] ;  /* 0x00005c040a154981 */ /* 0x000f22000c1e1900 */
[----:B------:R-:W-:-:S03]  /*05e0*/  @P3 LOP3.LUT R2, R2, R23, RZ, 0x3c, !PT ;  /* 0x0000001702023212 */ /* 0x000fc600078e3cff */
[----:B------:R-:W4:Y:S01]  /*05f0*/  @P5 LDG.E R23, desc[UR4][R10.64+0x68] ;  /* 0x000068040a175981 */ /* 0x000f22000c1e1900 */
[----:B------:R-:W-:-:S03]  /*0600*/  @P4 LOP3.LUT R4, R4, R25, RZ, 0x3c, !PT ;  /* 0x0000001904044212 */ /* 0x000fc600078e3cff */
[----:B------:R-:W4:Y:S01]  /*0610*/  @P5 LDG.E R25, desc[UR4][R10.64+0x70] ;  /* 0x000070040a195981 */ /* 0x000f22000c1e1900 */
[----:B--2---:R-:W-:-:S03]  /*0620*/  @P3 LOP3.LUT R5, R5, R18, RZ, 0x3c, !PT ;  /* 0x0000001205053212 */ /* 0x004fc600078e3cff */
[----:B------:R-:W2:Y:S01]  /*0630*/  @P5 LDG.E R18, desc[UR4][R10.64+0x6c] ;  /* 0x00006c040a125981 */ /* 0x000ea2000c1e1900 */
[----:B---3--:R-:W-:-:S03]  /*0640*/  @P4 LOP3.LUT R5, R5, R20, RZ, 0x3c, !PT ;  /* 0x0000001405054212 */ /* 0x008fc600078e3cff */
[----:B------:R-:W3:Y:S01]  /*0650*/  @P5 LDG.E R20, desc[UR4][R10.64+0x74] ;  /* 0x000074040a145981 */ /* 0x000ee2000c1e1900 */
[----:B----4-:R-:W-:-:S03]  /*0660*/  @P4 LOP3.LUT R3, R3, R22, RZ, 0x3c, !PT ;  /* 0x0000001603034212 */ /* 0x010fc600078e3cff */
[----:B------:R-:W4:Y:S01]  /*0670*/  @P0 LDG.E R22, desc[UR4][R10.64+0x8c] ;  /* 0x00008c040a160981 */ /* 0x000f22000c1e1900 */
[----:B------:R-:W-:-:S03]  /*0680*/  @P6 LOP3.LUT R15, R15, R26, RZ, 0x3c, !PT ;  /* 0x0000001a0f0f6212 */ /* 0x000fc600078e3cff */
        /* <DEDUP_REMOVED lines=13> */
[----:B------:R-:W-:Y:S02]  /*0760*/  @P6 LOP3.LUT R4, R4, R27, RZ, 0x3c, !PT ;  /* 0x0000001b04046212 */ /* 0x000fe400078e3cff */
[----:B------:R-:W-:Y:S02]  /*0770*/  @P6 LOP3.LUT R2, R2, R21, RZ, 0x3c, !PT ;  /* 0x0000001502026212 */ /* 0x000fe400078e3cff */
[----:B------:R-:W-:Y:S02]  /*0780*/  @P0 LOP3.LUT R4, R4, R23, RZ, 0x3c, !PT ;  /* 0x0000001704040212 */ /* 0x000fe400078e3cff */
[----:B------:R-:W-:Y:S02]  /*0790*/  @P0 LOP3.LUT R2, R2, R25, RZ, 0x3c, !PT ;  /* 0x0000001902020212 */ /* 0x000fe400078e3cff */
[----:B--2---:R-:W-:Y:S02]  /*07a0*/  @P6 LOP3.LUT R5, R5, R18, RZ, 0x3c, !PT ;  /* 0x0000001205056212 */ /* 0x004fe400078e3cff */
[----:B---3--:R-:W-:-:S02]  /*07b0*/  @P6 LOP3.LUT R3, R3, R20, RZ, 0x3c, !PT ;  /* 0x0000001403036212 */ /* 0x008fc400078e3cff */
[----:B----4-:R-:W-:Y:S02]  /*07c0*/  @P0 LOP3.LUT R5, R5, R22, RZ, 0x3c, !PT ;  /* 0x0000001605050212 */ /* 0x010fe400078e3cff */
[----:B------:R-:W-:Y:S02]  /*07d0*/  @P0 LOP3.LUT R3, R3, R26, RZ, 0x3c, !PT ;  /* 0x0000001a03030212 */ /* 0x000fe400078e3cff */
[----:B------:R-:W-:-:S13]  /*07e0*/  R2P PR, R24.B1, 0x7f ;  /* 0x0000007f18007804 */ /* 0x000fda0000001000 */
[----:B------:R-:W2:Y:S04]  /*07f0*/  @P0 LDG.E R18, desc[UR4][R10.64+0xa0] ;  /* 0x0000a0040a120981 */ /* 0x000ea8000c1e1900 */
[----:B------:R-:W3:Y:S04]  /*0800*/  @P1 LDG.E R22, desc[UR4][R10.64+0xb4] ;  /* 0x0000b4040a161981 */ /* 0x000ee8000c1e1900 */
[----:B------:R-:W4:Y:S04]  /*0810*/  @P2 LDG.E R26, desc[UR4][R10.64+0xc8] ;  /* 0x0000c8040a1a2981 */ /* 0x000f28000c1e1900 */
[----:B------:R-:W4:Y:S04]  /*0820*/  @P3 LDG.E R28, desc[UR4][R10.64+0xdc] ;  /* 0x0000dc040a1c3981 */ /* 0x000f28000c1e1900 */
[----:B------:R-:W4:Y:S04]  /*0830*/  @P0 LDG.E R23, desc[UR4][R10.64+0xa4] ;  /* 0x0000a4040a170981 */ /* 0x000f28000c1e1900 */
[----:B------:R-:W4:Y:S04]  /*0840*/  @P0 LDG.E R20, desc[UR4][R10.64+0xa8] ;  /* 0x0000a8040a140981 */ /* 0x000f28000c1e1900 */
[----:B------:R-:W4:Y:S04]  /*0850*/  @P4 LDG.E R25, desc[UR4][R10.64+0xf0] ;  /* 0x0000f0040a194981 */ /* 0x000f28000c1e1900 */
        /* <DEDUP_REMOVED lines=21> */
[----:B------:R-:W-:Y:S02]  /*09b0*/  LOP3.LUT P0, RZ, R24, 0x8000, RZ, 0xc0, !PT ;  /* 0x0000800018ff7812 */ /* 0x000fe4000780c0ff */
[----:B----4-:R-:W-:Y:S01]  /*09c0*/  @P5 LOP3.LUT R15, R15, R26, RZ, 0x3c, !PT ;  /* 0x0000001a0f0f5212 */ /* 0x010fe200078e3cff */
[----:B------:R-:W4:Y:S04]  /*09d0*/  @P3 LDG.E R24, desc[UR4][R10.64+0xe4] ;  /* 0x0000e4040a183981 */ /* 0x000f28000c1e1900 */
[----:B------:R-:W2:Y:S01]  /*09e0*/  @P6 LDG.E R26, desc[UR4][R10.64+0x118] ;  /* 0x000118040a1a6981 */ /* 0x000ea2000c1e1900 */
        /* <DEDUP_REMOVED lines=8> */
[----:B---3--:R-:W-:-:S03]  /*0a70*/  @P2 LOP3.LUT R3, R3, R22, RZ, 0x3c, !PT ;  /* 0x0000001603032212 */ /* 0x008fc600078e3cff */
[----:B------:R-:W3:Y:S01]  /*0a80*/  @P4 LDG.E R22, desc[UR4][R10.64+0x100] ;  /* 0x000100040a164981 */ /* 0x000ee2000c1e1900 */
[----:B--2---:R-:W-:-:S03]  /*0a90*/  @P6 LOP3.LUT R15, R15, R26, RZ, 0x3c, !PT ;  /* 0x0000001a0f0f6212 */ /* 0x004fc600078e3cff */
[----:B------:R-:W2:Y:S01]  /*0aa0*/  @P0 LDG.E R26, desc[UR4][R10.64+0x12c] ;  /* 0x00012c040a1a0981 */ /* 0x000ea2000c1e1900 */
[----:B----4-:R-:W-:-:S03]  /*0ab0*/  @P2 LOP3.LUT R2, R2, R23, RZ, 0x3c, !PT ;  /* 0x0000001702022212 */ /* 0x010fc600078e3cff */
[----:B------:R-:W4:Y:S01]  /*0ac0*/  @P4 LDG.E R23, desc[UR4][R10.64+0xfc] ;  /* 0x0000fc040a174981 */ /* 0x000f22000c1e1900 */
[----:B------:R-:W-:-:S03]  /*0ad0*/  @P2 LOP3.LUT R5, R5, R20, RZ, 0x3c, !PT ;  /* 0x0000001405052212 */ /* 0x000fc600078e3cff */
[----:B------:R-:W4:Y:S01]  /*0ae0*/  @P4 LDG.E R20, desc[UR4][R10.64+0xf8] ;  /* 0x0000f8040a144981 */ /* 0x000f22000c1e1900 */
[----:B------:R-:W-:Y:S02]  /*0af0*/  @P3 LOP3.LUT R2, R2, R27, RZ, 0x3c, !PT ;  /* 0x0000001b02023212 */ /* 0x000fe400078e3cff */
[----:B------:R-:W-:Y:S01]  /*0b00*/  @P3 LOP3.LUT R4, R4, R25, RZ, 0x3c, !PT ;  /* 0x0000001904043212 */ /* 0x000fe200078e3cff */
[----:B------:R-:W4:Y:S01]  /*0b10*/  @P5 LDG.E R27, desc[UR4][R10.64+0x110] ;  /* 0x000110040a1b5981 */ /* 0x000f22000c1e1900 */
[----:B------:R-:W-:-:S03]  /*0b20*/  @P3 LOP3.LUT R5, R5, R24, RZ, 0x3c, !PT ;  /* 0x0000001805053212 */ /* 0x000fc600078e3cff */
[----:B------:R-:W4:Y:S04]  /*0b30*/  @P5 LDG.E R25, desc[UR4][R10.64+0x108] ;  /* 0x000108040a195981 */ /* 0x000f28000c1e1900 */
        /* <DEDUP_REMOVED lines=19> */
[----:B------:R-:W-:-:S05]  /*0c70*/  VIADD R19, R19, 0x10 ;  /* 0x0000001013137836 */ /* 0x000fca0000000000 */
[----:B------:R-:W-:Y:S02]  /*0c80*/  ISETP.NE.AND P1, PT, R19, 0x20, PT ;  /* 0x000000201300780c */ /* 0x000fe40003f25270 */
[----:B------:R-:W-:Y:S02]  /*0c90*/  @P5 LOP3.LUT R3, R3, R18, RZ, 0x3c, !PT ;  /* 0x0000001203035212 */ /* 0x000fe400078e3cff */
[----:B------:R-:W-:Y:S02]  /*0ca0*/  @P6 LOP3.LUT R4, R4, R21, RZ, 0x3c, !PT ;  /* 0x0000001504046212 */ /* 0x000fe400078e3cff */
[----:B---3--:R-:W-:-:S04]  /*0cb0*/  @P6 LOP3.LUT R3, R3, R22, RZ, 0x3c, !PT ;  /* 0x0000001603036212 */ /* 0x008fc800078e3cff */
[----:B--2---:R-:W-:Y:S02]  /*0cc0*/  @P0 LOP3.LUT R3, R3, R26, RZ, 0x3c, !PT ;  /* 0x0000001a03030212 */ /* 0x004fe400078e3cff */
[----:B----4-:R-:W-:Y:S02]  /*0cd0*/  @P6 LOP3.LUT R2, R2, R23, RZ, 0x3c, !PT ;  /* 0x0000001702026212 */ /* 0x010fe400078e3cff */
[----:B------:R-:W-:Y:S02]  /*0ce0*/  @P6 LOP3.LUT R5, R5, R20, RZ, 0x3c, !PT ;  /* 0x0000001405056212 */ /* 0x000fe400078e3cff */
[----:B------:R-:W-:Y:S02]  /*0cf0*/  @P0 LOP3.LUT R2, R2, R27, RZ, 0x3c, !PT ;  /* 0x0000001b02020212 */ /* 0x000fe400078e3cff */
[----:B------:R-:W-:Y:S02]  /*0d00*/  @P0 LOP3.LUT R4, R4, R25, RZ, 0x3c, !PT ;  /* 0x0000001904040212 */ /* 0x000fe400078e3cff */
[----:B------:R-:W-:Y:S01]  /*0d10*/  @P0 LOP3.LUT R5, R5, R24, RZ, 0x3c, !PT ;  /* 0x0000001805050212 */ /* 0x000fe200078e3cff */
[----:B------:R-:W-:Y:S06]  /*0d20*/  @P1 BRA `(.L_x_4) ;  /* 0xfffffff400481947 */ /* 0x000fec000383ffff */
[----:B------:R-:W-:-:S05]  /*0d30*/  VIADD R17, R17, 0x1 ;  /* 0x0000000111117836 */ /* 0x000fca0000000000 */
[----:B------:R-:W-:-:S13]  /*0d40*/  ISETP.NE.AND P0, PT, R17, 0x5, PT ;  /* 0x000000051100780c */ /* 0x000fda0003f05270 */
[----:B------:R-:W-:Y:S05]  /*0d50*/  @P0 BRA `(.L_x_5) ;  /* 0xfffffff400300947 */ /* 0x000fea000383ffff */
[----:B------:R0:W-:Y:S01]  /*0d60*/  STG.E.64 desc[UR4][R6.64+0x8], R4 ;  /* 0x0000080406007986 */ /* 0x0001e2000c101b04 */
[----:B------:R-:W-:Y:S01]  /*0d70*/  VIADD R14, R14, 0x1 ;  /* 0x000000010e0e7836 */ /* 0x000fe20000000000 */
[----:B------:R-:W-:Y:S02]  /*0d80*/  LOP3.LUT R11, R13, 0x3, RZ, 0xc0, !PT ;  /* 0x000000030d0b7812 */ /* 0x000fe400078ec0ff */
[----:B------:R0:W-:Y:S02]  /*0d90*/  STG.E.64 desc[UR4][R6.64+0x10], R2 ;  /* 0x0000100206007986 */ /* 0x0001e4000c101b04 */
[----:B------:R-:W-:Y:S02]  /*0da0*/  ISETP.GE.U32.AND P0, PT, R14, R11, PT ;  /* 0x0000000b0e00720c */ /* 0x000fe40003f06070 */
[----:B------:R0:W-:Y:S11]  /*0db0*/  STG.E desc[UR4][R6.64+0x4], R15 ;  /* 0x0000040f06007986 */ /* 0x0001f6000c101904 */
[----:B------:R-:W-:Y:S05]  /*0dc0*/  @!P0 BRA `(.L_x_6) ;  /* 0xfffffff400048947 */ /* 0x000fea000383ffff */
.L_x_3:
[----:B------:R-:W-:Y:S05]  /*0dd0*/  BSYNC.RECONVERGENT B1 ;  /* 0x0000000000017941 */ /* 0x000fea0003800200 */
.L_x_2:
[C---:B------:R-:W-:Y:S01]  /*0de0*/  ISETP.GT.U32.AND P0, PT, R13.reuse, 0x3, PT ;  /* 0x000000030d00780c */ /* 0x040fe20003f04070 */
[----:B------:R-:W-:Y:S01]  /*0df0*/  VIADD R12, R12, 0x1 ;  /* 0x000000010c0c7836 */ /* 0x000fe20000000000 */
[--C-:B------:R-:W-:Y:S02]  /*0e00*/  SHF.R.U64 R13, R13, 0x2, R0.reuse ;  /* 0x000000020d0d7819 */ /* 0x100fe40000001200 */
[----:B------:R-:W-:Y:S02]  /*0e10*/  ISETP.GT.U32.AND.EX P0, PT, R0, RZ, PT, P0 ;  /* 0x000000ff0000720c */ /* 0x000fe40003f04100 */
[----:B------:R-:W-:-:S11]  /*0e20*/  SHF.R.U32.HI R0, RZ, 0x2, R0 ;  /* 0x00000002ff007819 */ /* 0x000fd60000011600 */
[----:B------:R-:W-:Y:S05]  /*0e30*/  @P0 BRA `(.L_x_7) ;  /* 0xfffffff000c80947 */ /* 0x000fea000383ffff */
.L_x_1:
[----:B------:R-:W-:Y:S05]  /*0e40*/  BSYNC.RECONVERGENT B0 ;  /* 0x0000000000007941 */ /* 0x000fea0003800200 */
.L_x_0:
[----:B------:R-:W-:Y:S04]  /*0e50*/  STG.E.64 desc[UR4][R6.64+0x18], RZ ;  /* 0x000018ff06007986 */ /* 0x000fe8000c101b04 */
[----:B------:R-:W-:Y:S04]  /*0e60*/  STG.E desc[UR4][R6.64+0x20], RZ ;  /* 0x000020ff06007986 */ /* 0x000fe8000c101904 */
[----:B------:R-:W-:Y:S01]  /*0e70*/  STG.E.64 desc[UR4][R6.64+0x28], RZ ;  /* 0x000028ff06007986 */ /* 0x000fe2000c101b04 */
[----:B------:R-:W-:Y:S05]  /*0e80*/  EXIT ;  /* 0x000000000000794d */ /* 0x000fea0003800000 */
.L_x_8:
[----:B------:R-:W-:-:S00]  /*0e90*/  BRA `(.L_x_8) ;  /* 0xfffffffc00fc7947 */ /* 0x000fc0000383ffff */
[----:B------:R-:W-:-:S00]  /*0ea0*/  NOP ;  /* 0x0000000000007918 */ /* 0x000fc00000000000 */
        /* <DEDUP_REMOVED lines=13> */
.L_x_289:


//--------------------- .text._Z19actualizarFeromonasPiPf --------------------------
	.section	.text._Z19actualizarFeromonasPiPf,"ax",@progbits
	.align	128
        .global         _Z19actualizarFeromonasPiPf
        .type           _Z19actualizarFeromonasPiPf,@function
        .size           _Z19actualizarFeromonasPiPf,(.L_x_287 - _Z19actualizarFeromonasPiPf)
        .other          _Z19actualizarFeromonasPiPf,@"STO_CUDA_ENTRY STV_DEFAULT"
_Z19actualizarFeromonasPiPf:
.text._Z19actualizarFeromonasPiPf:
[----:B------:R-:W-:Y:S01]  /*0000*/  LDC R1, c[0x0][0x37c] ;  /* 0x0000df00ff017b82 */ /* 0x000fe20000000800 */
[----:B------:R-:W0:Y:S01]  /*0010*/  S2R R7, SR_TID.X ;  /* 0x0000000000077919 */ /* 0x000e220000002100 */
[----:B------:R-:W1:Y:S01]  /*0020*/  LDCU.64 UR4, c[0x0][0x358] ;  /* 0x00006b00ff0477ac */ /* 0x000e620008000a00 */
[----:B------:R-:W0:Y:S02]  /*0030*/  S2R R0, SR_TID.Y ;  /* 0x0000000000007919 */ /* 0x000e240000002200 */
[----:B0-----:R-:W-:-:S04]  /*0040*/  VIMNMX.U32 R2, PT, PT, R7, R0, !PT ;  /* 0x0000000007027248 */ /* 0x001fc80007fe0000 */
[----:B------:R-:W-:-:S13]  /*0050*/  ISETP.GT.U32.AND P0, PT, R2, 0x4, PT ;  /* 0x000000040200780c */ /* 0x000fda0003f04070 */
[----:B------:R-:W0:Y:S02]  /*0060*/  @!P0 LDC.64 R2, c[0x4][0x48] ;  /* 0x01001200ff028b82 */ /* 0x000e240000000a00 */
[----:B0-----:R-:W-:-:S04]  /*0070*/  @!P0 IMAD.WIDE.U32 R2, R7, 0x14, R2 ;  /* 0x0000001407028825 */ /* 0x001fc800078e0002 */
[----:B------:R-:W-:-:S05]  /*0080*/  @!P0 IMAD.WIDE.U32 R2, R0, 0x4, R2 ;  /* 0x0000000400028825 */ /* 0x000fca00078e0002 */
[----:B-1----:R-:W2:Y:S01]  /*0090*/  @!P0 LDG.E R0, desc[UR4][R2.64] ;  /* 0x0000000402008981 */ /* 0x002ea2000c1e1900 */
[----:B------:R-:W0:Y:S08]  /*00a0*/  S2UR UR6, SR_CTAID.X ;  /* 0x00000000000679c3 */ /* 0x000e300000002500 */
[----:B------:R-:W0:Y:S02]  /*00b0*/  LDC R4, c[0x0][0x360] ;  /* 0x0000d800ff047b82 */ /* 0x000e240000000800 */
[----:B0-----:R-:W-:-:S05]  /*00c0*/  IMAD R7, R4, UR6, R7 ;  /* 0x0000000604077c24 */ /* 0x001fca000f8e0207 */
[----:B------:R-:W-:Y:S01]  /*00d0*/  ISETP.GT.AND P1, PT, R7, 0x4, PT ;  /* 0x000000040700780c */ /* 0x000fe20003f24270 */
[----:B--2---:R-:W-:-:S05]  /*00e0*/  @!P0 FMUL R5, R0, 0.5 ;  /* 0x3f00000000058820 */ /* 0x004fca0000400000 */
[----:B------:R0:W-:Y:S01]  /*00f0*/  @!P0 STG.E desc[UR4][R2.64], R5 ;  /* 0x0000000502008986 */ /* 0x0001e2000c101904 */
[----:B------:R-:W-:Y:S06]  /*0100*/  BAR.SYNC.DEFER_BLOCKING 0x0 ;  /* 0x0000000000007b1d */ /* 0x000fec0000010000 */
[----:B------:R-:W-:Y:S05]  /*0110*/  @P1 EXIT ;  /* 0x000000000000194d */ /* 0x000fea0003800000 */
[----:B0-----:R-:W0:Y:S08]  /*0120*/  LDC.64 R2, c[0x0][0x388] ;  /* 0x0000e200ff027b82 */ /* 0x001e300000000a00 */
[----:B------:R-:W1:Y:S01]  /*0130*/  LDC.64 R4, c[0x0][0x380] ;  /* 0x0000e000ff047b82 */ /* 0x000e620000000a00 */
[----:B0-----:R-:W-:-:S06]  /*0140*/  IMAD.WIDE R2, R7, 0x4, R2 ;  /* 0x0000000407027825 */ /* 0x001fcc00078e0202 */
[----:B------:R-:W2:Y:S02]  /*0150*/  LDG.E R2, desc[UR4][R2.64] ;  /* 0x0000000402027981 */ /* 0x000ea4000c1e1900 */
[----:B--2---:R-:W-:-:S13]  /*0160*/  FSETP.NEU.AND P0, PT, R2, 100000, PT ;  /* 0x47c350000200780b */ /* 0x004fda0003f0d000 */
[----:B-1----:R-:W-:Y:S05]  /*0170*/  @!P0 EXIT ;  /* 0x000000000000894d */ /* 0x002fea0003800000 */
[----:B------:R-:W-:Y:S01]  /*0180*/  IADD3 R0, PT, PT, R2, 0x1800000, RZ ;  /* 0x0180000002007810 */ /* 0x000fe20007ffe0ff */
[----:B------:R-:W-:Y:S01]  /*0190*/  IMAD R7, R7, 0x5, RZ ;  /* 0x0000000507077824 */ /* 0x000fe200078e02ff */
[----:B------:R-:W-:Y:S02]  /*01a0*/  BSSY.RECONVERGENT B0, `(.L_x_9) ;  /* 0x000000d000007945 */ /* 0x000fe40003800200 */
[----:B------:R-:W-:Y:S01]  /*01b0*/  LOP3.LUT R0, R0, 0x7f800000, RZ, 0xc0, !PT ;  /* 0x7f80000000007812 */ /* 0x000fe200078ec0ff */
[----:B------:R-:W-:-:S03]  /*01c0*/  IMAD.WIDE R4, R7, 0x4, R4 ;  /* 0x0000000407047825 */ /* 0x000fc600078e0204 */
[----:B------:R-:W-:-:S13]  /*01d0*/  ISETP.GT.U32.AND P0, PT, R0, 0x1ffffff, PT ;  /* 0x01ffffff0000780c */ /* 0x000fda0003f04070 */
[----:B------:R-:W-:Y:S05]  /*01e0*/  @P0 BRA `(.L_x_10) ;  /* 0x0000000000100947 */ /* 0x000fea0003800000 */
[----:B------:R-:W-:-:S07]  /*01f0*/  MOV R6, 0x210 ;  /* 0x0000021000067802 */ /* 0x000fce0000000f00 */
[----:B------:R-:W-:Y:S05]  /*0200*/  CALL.REL.NOINC `($__internal_0_$__cuda_sm20_rcp_rn_f32_slowpath) ;  /* 0x0000000000a47944 */ /* 0x000fea0003c00000 */
[----:B------:R-:W-:Y:S01]  /*0210*/  MOV R0, R3 ;  /* 0x0000000300007202 */ /* 0x000fe20000000f00 */
[----:B------:R-:W-:Y:S06]  /*0220*/  BRA `(.L_x_11) ;  /* 0x0000000000107947 */ /* 0x000fec0003800000 */
.L_x_10:
[----:B------:R-:W0:Y:S02]  /*0230*/  MUFU.RCP R3, R2 ;  /* 0x0000000200037308 */ /* 0x000e240000001000 */
[----:B0-----:R-:W-:-:S04]  /*0240*/  FFMA R0, R2, R3, -1 ;  /* 0xbf80000002007423 */ /* 0x001fc80000000003 */
[----:B------:R-:W-:-:S04]  /*0250*/  FADD.FTZ R0, -R0, -RZ ;  /* 0x800000ff00007221 */ /* 0x000fc80000010100 */
[----:B------:R-:W-:-:S07]  /*0260*/  FFMA R0, R3, R0, R3 ;  /* 0x0000000003007223 */ /* 0x000fce0000000003 */
.L_x_11:
[----:B------:R-:W-:Y:S05]  /*0270*/  BSYNC.RECONVERGENT B0 ;  /* 0x0000000000007941 */ /* 0x000fea0003800200 */
.L_x_9:
[----:B------:R-:W2:Y:S01]  /*0280*/  LDG.E R11, desc[UR4][R4.64] ;  /* 0x00000004040b7981 */ /* 0x000ea2000c1e1900 */
[----:B------:R-:W2:Y:S03]  /*0290*/  LDC.64 R2, c[0x4][0x48] ;  /* 0x01001200ff027b82 */ /* 0x000ea60000000a00 */
[----:B------:R-:W3:Y:S01]  /*02a0*/  LDG.E R13, desc[UR4][R4.64+0x4] ;  /* 0x00000404040d7981 */ /* 0x000ee2000c1e1900 */
[----:B--2---:R-:W-:-:S04]  /*02b0*/  IMAD.WIDE R6, R11, 0x14, R2 ;  /* 0x000000140b067825 */ /* 0x004fc800078e0202 */
[----:B---3--:R-:W-:-:S04]  /*02c0*/  IMAD.WIDE R8, R13, 0x14, R2 ;  /* 0x000000140d087825 */ /* 0x008fc800078e0202 */
[----:B------:R-:W-:-:S04]  /*02d0*/  IMAD.WIDE R6, R13, 0x4, R6 ;  /* 0x000000040d067825 */ /* 0x000fc800078e0206 */
[----:B------:R-:W-:Y:S01]  /*02e0*/  IMAD.WIDE R8, R11, 0x4, R8 ;  /* 0x000000040b087825 */ /* 0x000fe200078e0208 */
[----:B------:R0:W-:Y:S04]  /*02f0*/  REDG.E.ADD.F32.FTZ.RN.STRONG.GPU desc[UR4][R6.64], R0 ;  /* 0x00000000060079a6 */ /* 0x0001e8000c12f304 */
[----:B------:R1:W-:Y:S04]  /*0300*/  REDG.E.ADD.F32.FTZ.RN.STRONG.GPU desc[UR4][R8.64], R0 ;  /* 0x00000000080079a6 */ /* 0x0003e8000c12f304 */
[----:B------:R-:W2:Y:S04]  /*0310*/  LDG.E R15, desc[UR4][R4.64+0x4] ;  /* 0x00000404040f7981 */ /* 0x000ea8000c1e1900 */
[----:B------:R-:W3:Y:S01]  /*0320*/  LDG.E R17, desc[UR4][R4.64+0x8] ;  /* 0x0000080404117981 */ /* 0x000ee2000c1e1900 */
[----:B--2---:R-:W-:-:S04]  /*0330*/  IMAD.WIDE R10, R15, 0x14, R2 ;  /* 0x000000140f0a7825 */ /* 0x004fc800078e0202 */
[----:B---3--:R-:W-:-:S04]  /*0340*/  IMAD.WIDE R12, R17, 0x14, R2 ;  /* 0x00000014110c7825 */ /* 0x008fc800078e0202 */
[----:B------:R-:W-:-:S04]  /*0350*/  IMAD.WIDE R10, R17, 0x4, R10 ;  /* 0x00000004110a7825 */ /* 0x000fc800078e020a */
[----:B------:R-:W-:Y:S01]  /*0360*/  IMAD.WIDE R12, R15, 0x4, R12 ;  /* 0x000000040f0c7825 */ /* 0x000fe200078e020c */
[----:B------:R2:W-:Y:S04]  /*0370*/  REDG.E.ADD.F32.FTZ.RN.STRONG.GPU desc[UR4][R10.64], R0 ;  /* 0x000000000a0079a6 */ /* 0x0005e8000c12f304 */
[----:B------:R-:W-:Y:S04]  /*0380*/  REDG.E.ADD.F32.FTZ.RN.STRONG.GPU desc[UR4][R12.64], R0 ;  /* 0x000000000c0079a6 */ /* 0x000fe8000c12f304 */
[----:B------:R-:W0:Y:S04]  /*0390*/  LDG.E R15, desc[UR4][R4.64+0x8] ;  /* 0x00000804040f7981 */ /* 0x000e28000c1e1900 */
[----:B------:R-:W1:Y:S01]  /*03a0*/  LDG.E R17, desc[UR4][R4.64+0xc] ;  /* 0x00000c0404117981 */ /* 0x000e62000c1e1900 */
[----:B0-----:R-:W-:-:S04]  /*03b0*/  IMAD.WIDE R6, R15, 0x14, R2 ;  /* 0x000000140f067825 */ /* 0x001fc800078e0202 */
[----:B-1----:R-:W-:-:S04]  /*03c0*/  IMAD.WIDE R8, R17, 0x14, R2 ;  /* 0x0000001411087825 */ /* 0x002fc800078e0202 */
[----:B------:R-:W-:-:S04]  /*03d0*/  IMAD.WIDE R6, R17, 0x4, R6 ;  /* 0x0000000411067825 */ /* 0x000fc800078e0206 */
[----:B------:R-:W-:Y:S01]  /*03e0*/  IMAD.WIDE R8, R15, 0x4, R8 ;  /* 0x000000040f087825 */ /* 0x000fe200078e0208 */
[----:B------:R-:W-:Y:S04]  /*03f0*/  REDG.E.ADD.F32.FTZ.RN.STRONG.GPU desc[UR4][R6.64], R0 ;  /* 0x00000000060079a6 */ /* 0x000fe8000c12f304 */
[----:B------:R-:W-:Y:S04]  /*0400*/  REDG.E.ADD.F32.FTZ.RN.STRONG.GPU desc[UR4][R8.64], R0 ;  /* 0x00000000080079a6 */ /* 0x000fe8000c12f304 */
[----:B------:R-:W2:Y:S04]  /*0410*/  LDG.E R15, desc[UR4][R4.64+0xc] ;  /* 0x00000c04040f7981 */ /* 0x000ea8000c1e1900 */
[----:B------:R-:W3:Y:S01]  /*0420*/  LDG.E R17, desc[UR4][R4.64+0x10] ;  /* 0x0000100404117981 */ /* 0x000ee2000c1e1900 */
[----:B--2---:R-:W-:-:S04]  /*0430*/  IMAD.WIDE R10, R15, 0x14, R2 ;  /* 0x000000140f0a7825 */ /* 0x004fc800078e0202 */
[----:B---3--:R-:W-:-:S04]  /*0440*/  IMAD.WIDE R2, R17, 0x14, R2 ;  /* 0x0000001411027825 */ /* 0x008fc800078e0202 */
[----:B------:R-:W-:-:S04]  /*0450*/  IMAD.WIDE R10, R17, 0x4, R10 ;  /* 0x00000004110a7825 */ /* 0x000fc800078e020a */
[----:B------:R-:W-:Y:S01]  /*0460*/  IMAD.WIDE R2, R15, 0x4, R2 ;  /* 0x000000040f027825 */ /* 0x000fe200078e0202 */
[----:B------:R-:W-:Y:S04]  /*0470*/  REDG.E.ADD.F32.FTZ.RN.STRONG.GPU desc[UR4][R10.64], R0 ;  /* 0x000000000a0079a6 */ /* 0x000fe8000c12f304 */
[----:B------:R-:W-:Y:S01]  /*0480*/  REDG.E.ADD.F32.FTZ.RN.STRONG.GPU desc[UR4][R2.64], R0 ;  /* 0x00000000020079a6 */ /* 0x000fe2000c12f304 */
[----:B------:R-:W-:Y:S05]  /*0490*/  EXIT ;  /* 0x000000000000794d */ /* 0x000fea0003800000 */
        .weak           $__internal_0_$__cuda_sm20_rcp_rn_f32_slowpath
        .type           $__internal_0_$__cuda_sm20_rcp_rn_f32_slowpath,@function
        .size           $__internal_0_$__cuda_sm20_rcp_rn_f32_slowpath,(.L_x_287 - $__internal_0_$__cuda_sm20_rcp_rn_f32_slowpath)
$__internal_0_$__cuda_sm20_rcp_rn_f32_slowpath:
[----:B------:R-:W-:Y:S01]  /*04a0*/  SHF.L.U32 R0, R2, 0x1, RZ ;  /* 0x0000000102007819 */ /* 0x000fe200000006ff */
[----:B------:R-:W-:Y:S03]  /*04b0*/  BSSY.RECONVERGENT B1, `(.L_x_12) ;  /* 0x0000031000017945 */ /* 0x000fe60003800200 */
[----:B------:R-:W-:Y:S01]  /*04c0*/  SHF.R.U32.HI R3, RZ, 0x18, R0 ;  /* 0x00000018ff037819 */ /* 0x000fe20000011600 */
[----:B------:R-:W-:-:S03]  /*04d0*/  IMAD.MOV.U32 R0, RZ, RZ, R2 ;  /* 0x000000ffff007224 */ /* 0x000fc600078e0002 */
[----:B------:R-:W-:-:S13]  /*04e0*/  ISETP.NE.U32.AND P0, PT, R3, RZ, PT ;  /* 0x000000ff0300720c */ /* 0x000fda0003f05070 */
[----:B------:R-:W-:Y:S05]  /*04f0*/  @P0 BRA `(.L_x_13) ;  /* 0x0000000000280947 */ /* 0x000fea0003800000 */
[----:B------:R-:W-:-:S04]  /*0500*/  SHF.L.U32 R2, R0, 0x1, RZ ;  /* 0x0000000100027819 */ /* 0x000fc800000006ff */
[----:B------:R-:W-:-:S13]  /*0510*/  ISETP.NE.AND P0, PT, R2, RZ, PT ;  /* 0x000000ff0200720c */ /* 0x000fda0003f05270 */
[----:B------:R-:W-:Y:S01]  /*0520*/  @P0 FFMA R7, R0, 1.84467440737095516160e+19, RZ ;  /* 0x5f80000000070823 */ /* 0x000fe200000000ff */
[----:B------:R-:W-:Y:S08]  /*0530*/  @!P0 MUFU.RCP R3, R0 ;  /* 0x0000000000038308 */ /* 0x000ff00000001000 */
[----:B------:R-:W0:Y:S02]  /*0540*/  @P0 MUFU.RCP R2, R7 ;  /* 0x0000000700020308 */ /* 0x000e240000001000 */
[----:B0-----:R-:W-:-:S04]  /*0550*/  @P0 FFMA R8, R7, R2, -1 ;  /* 0xbf80000007080423 */ /* 0x001fc80000000002 */
[----:B------:R-:W-:-:S04]  /*0560*/  @P0 FADD.FTZ R9, -R8, -RZ ;  /* 0x800000ff08090221 */ /* 0x000fc80000010100 */
[----:B------:R-:W-:-:S04]  /*0570*/  @P0 FFMA R2, R2, R9, R2 ;  /* 0x0000000902020223 */ /* 0x000fc80000000002 */
[----:B------:R-:W-:Y:S01]  /*0580*/  @P0 FFMA R3, R2, 1.84467440737095516160e+19, RZ ;  /* 0x5f80000002030823 */ /* 0x000fe200000000ff */
[----:B------:R-:W-:Y:S06]  /*0590*/  BRA `(.L_x_14) ;  /* 0x0000000000887947 */ /* 0x000fec0003800000 */
.L_x_13:
[----:B------:R-:W-:-:S04]  /*05a0*/  IADD3 R2, PT, PT, R3, -0xfd, RZ ;  /* 0xffffff0303027810 */ /* 0x000fc80007ffe0ff */
[----:B------:R-:W-:-:S13]  /*05b0*/  ISETP.GT.U32.AND P0, PT, R2, 0x1, PT ;  /* 0x000000010200780c */ /* 0x000fda0003f04070 */
[----:B------:R-:W-:Y:S05]  /*05c0*/  @P0 BRA `(.L_x_15) ;  /* 0x0000000000780947 */ /* 0x000fea0003800000 */
[----:B------:R-:W-:Y:S01]  /*05d0*/  LOP3.LUT R7, R0, 0x7fffff, RZ, 0xc0, !PT ;  /* 0x007fffff00077812 */ /* 0x000fe200078ec0ff */
[----:B------:R-:W-:-:S03]  /*05e0*/  IMAD.MOV.U32 R11, RZ, RZ, 0x3 ;  /* 0x00000003ff0b7424 */ /* 0x000fc600078e00ff */
[----:B------:R-:W-:Y:S02]  /*05f0*/  LOP3.LUT R7, R7, 0x3f800000, RZ, 0xfc, !PT ;  /* 0x3f80000007077812 */ /* 0x000fe400078efcff */
[----:B------:R-:W-:Y:S02]  /*0600*/  SHF.L.U32 R12, R11, R2, RZ ;  /* 0x000000020b0c7219 */ /* 0x000fe400000006ff */
[----:B------:R-:W0:Y:S02]  /*0610*/  MUFU.RCP R8, R7 ;  /* 0x0000000700087308 */ /* 0x000e240000001000 */
[----:B0-----:R-:W-:-:S04]  /*0620*/  FFMA R9, R7, R8, -1 ;  /* 0xbf80000007097423 */ /* 0x001fc80000000008 */
[----:B------:R-:W-:-:S04]  /*0630*/  FADD.FTZ R9, -R9, -RZ ;  /* 0x800000ff09097221 */ /* 0x000fc80000010100 */
[CCC-:B------:R-:W-:Y:S01]  /*0640*/  FFMA.RM R10, R8.reuse, R9.reuse, R8.reuse ;  /* 0x00000009080a7223 */ /* 0x1c0fe20000004008 */
[----:B------:R-:W-:-:S04]  /*0650*/  FFMA.RP R9, R8, R9, R8 ;  /* 0x0000000908097223 */ /* 0x000fc80000008008 */
[C---:B------:R-:W-:Y:S02]  /*0660*/  LOP3.LUT R8, R10.reuse, 0x7fffff, RZ, 0xc0, !PT ;  /* 0x007fffff0a087812 */ /* 0x040fe400078ec0ff */
[----:B------:R-:W-:Y:S02]  /*0670*/  FSETP.NEU.FTZ.AND P0, PT, R10, R9, PT ;  /* 0x000000090a00720b */ /* 0x000fe40003f1d000 */
[----:B------:R-:W-:Y:S02]  /*0680*/  LOP3.LUT R9, R8, 0x800000, RZ, 0xfc, !PT ;  /* 0x0080000008097812 */ /* 0x000fe400078efcff */
[----:B------:R-:W-:Y:S02]  /*0690*/  SEL R8, RZ, 0xffffffff, !P0 ;  /* 0xffffffffff087807 */ /* 0x000fe40004000000 */
[----:B------:R-:W-:Y:S02]  /*06a0*/  LOP3.LUT R7, R12, R9, RZ, 0xc0, !PT ;  /* 0x000000090c077212 */ /* 0x000fe400078ec0ff */
[----:B------:R-:W-:-:S02]  /*06b0*/  IADD3 R8, PT, PT, -R8, RZ, RZ ;  /* 0x000000ff08087210 */ /* 0x000fc40007ffe1ff */
[-C--:B------:R-:W-:Y:S02]  /*06c0*/  SHF.R.U32.HI R7, RZ, R2.reuse, R7 ;  /* 0x00000002ff077219 */ /* 0x080fe40000011607 */
[----:B------:R-:W-:Y:S02]  /*06d0*/  LOP3.LUT P1, RZ, R8, R2, R9, 0xf8, !PT ;  /* 0x0000000208ff7212 */ /* 0x000fe4000782f809 */
[C---:B------:R-:W-:Y:S02]  /*06e0*/  LOP3.LUT P0, RZ, R7.reuse, 0x1, RZ, 0xc0, !PT ;  /* 0x0000000107ff7812 */ /* 0x040fe4000780c0ff */
[----:B------:R-:W-:-:S04]  /*06f0*/  LOP3.LUT P2, RZ, R7, 0x2, RZ, 0xc0, !PT ;  /* 0x0000000207ff7812 */ /* 0x000fc8000784c0ff */
[----:B------:R-:W-:Y:S02]  /*0700*/  PLOP3.LUT P0, PT, P0, P1, P2, 0xe0, 0x0 ;  /* 0x000000000000781c */ /* 0x000fe40000703c20 */
[----:B------:R-:W-:Y:S02]  /*0710*/  LOP3.LUT P1, RZ, R0, 0x7fffff, RZ, 0xc0, !PT ;  /* 0x007fffff00ff7812 */ /* 0x000fe4000782c0ff */
[----:B------:R-:W-:-:S04]  /*0720*/  SEL R2, RZ, 0x1, !P0 ;  /* 0x00000001ff027807 */ /* 0x000fc80004000000 */
[----:B------:R-:W-:-:S04]  /*0730*/  IADD3 R2, PT, PT, -R2, RZ, RZ ;  /* 0x000000ff02027210 */ /* 0x000fc80007ffe1ff */
[----:B------:R-:W-:Y:S01]  /*0740*/  ISETP.GE.AND P0, PT, R2, RZ, PT ;  /* 0x000000ff0200720c */ /* 0x000fe20003f06270 */
[----:B------:R-:W-:-:S05]  /*0750*/  VIADD R2, R3, 0xffffff04 ;  /* 0xffffff0403027836 */ /* 0x000fca0000000000 */
[----:B------:R-:W-:-:S07]  /*0760*/  SHF.R.U32.HI R3, RZ, R2, R9 ;  /* 0x00000002ff037219 */ /* 0x000fce0000011609 */
[----:B------:R-:W-:-:S04]  /*0770*/  @!P0 IADD3 R3, PT, PT, R3, 0x1, RZ ;  /* 0x0000000103038810 */ /* 0x000fc80007ffe0ff */
[----:B------:R-:W-:-:S04]  /*0780*/  @!P1 SHF.L.U32 R3, R3, 0x1, RZ ;  /* 0x0000000103039819 */ /* 0x000fc800000006ff */
[----:B------:R-:W-:Y:S01]  /*0790*/  LOP3.LUT R3, R3, 0x80000000, R0, 0xf8, !PT ;  /* 0x8000000003037812 */ /* 0x000fe200078ef800 */
[----:B------:R-:W-:Y:S06]  /*07a0*/  BRA `(.L_x_14) ;  /* 0x0000000000047947 */ /* 0x000fec0003800000 */
.L_x_15:
[----:B------:R0:W1:Y:S02]  /*07b0*/  MUFU.RCP R3, R0 ;  /* 0x0000000000037308 */ /* 0x0000640000001000 */
.L_x_14:
[----:B------:R-:W-:Y:S05]  /*07c0*/  BSYNC.RECONVERGENT B1 ;  /* 0x0000000000017941 */ /* 0x000fea0003800200 */
.L_x_12:
[----:B------:R-:W-:-:S04]  /*07d0*/  HFMA2 R7, -RZ, RZ, 0, 0 ;  /* 0x00000000ff077431 */ /* 0x000fc800000001ff */
[----:B01----:R-:W-:Y:S05]  /*07e0*/  RET.REL.NODEC R6 `(_Z19actualizarFeromonasPiPf) ;  /* 0xfffffff806047950 */ /* 0x003fea0003c3ffff */
.L_x_16:
        /* <DEDUP_REMOVED lines=9> */
.L_x_287:


//--------------------- .text._Z19construirSolucionesPiPfP17curandStateXORWOWS0_ --------------------------
	.section	.text._Z19construirSolucionesPiPfP17curandStateXORWOWS0_,"ax",@progbits
	.align	128
        .global         _Z19construirSolucionesPiPfP17curandStateXORWOWS0_
        .type           _Z19construirSolucionesPiPfP17curandStateXORWOWS0_,@function
        .size           _Z19construirSolucionesPiPfP17curandStateXORWOWS0_,(.L_x_288 - _Z19construirSolucionesPiPfP17curandStateXORWOWS0_)
        .other          _Z19construirSolucionesPiPfP17curandStateXORWOWS0_,@"STO_CUDA_ENTRY STV_DEFAULT"
_Z19construirSolucionesPiPfP17curandStateXORWOWS0_:
.text._Z19construirSolucionesPiPfP17curandStateXORWOWS0_:
[----:B------:R-:W0:Y:S01]  /*0000*/  LDC R1, c[0x0][0x37c] ;  /* 0x0000df00ff017b82 */ /* 0x000e220000000800 */
[----:B------:R-:W1:Y:S07]  /*0010*/  S2R R0, SR_TID.X ;  /* 0x0000000000007919 */ /* 0x000e6e0000002100 */
[----:B------:R-:W1:Y:S01]  /*0020*/  S2UR UR4, SR_CTAID.X ;  /* 0x00000000000479c3 */ /* 0x000e620000002500 */
[----:B0-----:R-:W-:-:S07]  /*0030*/  IADD3 R1, PT, PT, R1, -0x8, RZ ;  /* 0xfffffff801017810 */ /* 0x001fce0007ffe0ff */
[----:B------:R-:W1:Y:S02]  /*0040*/  LDC R27, c[0x0][0x360] ;  /* 0x0000d800ff1b7b82 */ /* 0x000e640000000800 */
[----:B-1----:R-:W-:-:S05]  /*0050*/  IMAD R27, R27, UR4, R0 ;  /* 0x000000041b1b7c24 */ /* 0x002fca000f8e0200 */
[----:B------:R-:W-:-:S13]  /*0060*/  ISETP.GT.AND P0, PT, R27, 0x4, PT ;  /* 0x000000041b00780c */ /* 0x000fda0003f04270 */
[----:B------:R-:W-:Y:S05]  /*0070*/  @P0 EXIT ;  /* 0x000000000000094d */ /* 0x000fea0003800000 */
[----:B------:R-:W0:Y:S01]  /*0080*/  LDC.64 R20, c[0x0][0x390] ;  /* 0x0000e400ff147b82 */ /* 0x000e220000000a00 */
[----:B------:R-:W1:Y:S01]  /*0090*/  LDCU.64 UR4, c[0x0][0x358] ;  /* 0x00006b00ff0477ac */ /* 0x000e620008000a00 */
[----:B------:R-:W-:Y:S04]  /*00a0*/  STL.U8 [R1], RZ ;  /* 0x000000ff01007387 */ /* 0x000fe80000100000 */
[----:B------:R-:W-:Y:S02]  /*00b0*/  STL.U8 [R1+0x1], RZ ;  /* 0x000001ff01007387 */ /* 0x000fe40000100000 */
[----:B------:R-:W2:Y:S02]  /*00c0*/  LDC.64 R36, c[0x4][0x40] ;  /* 0x01001000ff247b82 */ /* 0x000ea40000000a00 */
[----:B------:R-:W-:Y:S04]  /*00d0*/  STL.U8 [R1+0x2], RZ ;  /* 0x000002ff01007387 */ /* 0x000fe80000100000 */
[----:B------:R-:W-:Y:S02]  /*00e0*/  STL.U8 [R1+0x3], RZ ;  /* 0x000003ff01007387 */ /* 0x000fe40000100000 */
[----:B------:R-:W3:Y:S01]  /*00f0*/  LDC.64 R22, c[0x4][0x48] ;  /* 0x01001200ff167b82 */ /* 0x000ee20000000a00 */
[----:B0-----:R-:W-:-:S05]  /*0100*/  IMAD.WIDE R20, R27, 0x30, R20 ;  /* 0x000000301b147825 */ /* 0x001fca00078e0214 */
[----:B-1----:R-:W4:Y:S04]  /*0110*/  LDG.E.64 R8, desc[UR4][R20.64] ;  /* 0x0000000414087981 */ /* 0x002f28000c1e1b00 */
[----:B------:R-:W2:Y:S04]  /*0120*/  LDG.E.64 R18, desc[UR4][R20.64+0x10] ;  /* 0x0000100414127981 */ /* 0x000ea8000c1e1b00 */
[----:B------:R-:W-:Y:S04]  /*0130*/  STL.U8 [R1+0x4], RZ ;  /* 0x000004ff01007387 */ /* 0x000fe80000100000 */
[----:B------:R0:W5:Y:S04]  /*0140*/  LDG.E R10, desc[UR4][R20.64+0x20] ;  /* 0x00002004140a7981 */ /* 0x000168000c1e1900 */
[----:B------:R0:W5:Y:S04]  /*0150*/  LDG.E.64 R12, desc[UR4][R20.64+0x8] ;  /* 0x00000804140c7981 */ /* 0x000168000c1e1b00 */
[----:B------:R0:W5:Y:S01]  /*0160*/  LDG.E.64 R4, desc[UR4][R20.64+0x18] ;  /* 0x0000180414047981 */ /* 0x000162000c1e1b00 */
[----:B----4-:R-:W-:-:S04]  /*0170*/  SHF.R.U32.HI R0, RZ, 0x2, R9 ;  /* 0x00000002ff007819 */ /* 0x010fc80000011609 */
[----:B------:R-:W-:Y:S02]  /*0180*/  LOP3.LUT R0, R0, R9, RZ, 0x3c, !PT ;  /* 0x0000000900007212 */ /* 0x000fe400078e3cff */
[----:B--2---:R-:W-:Y:S02]  /*0190*/  SHF.L.U32 R2, R19, 0x4, RZ ;  /* 0x0000000413027819 */ /* 0x004fe400000006ff */
[----:B------:R-:W-:-:S04]  /*01a0*/  SHF.L.U32 R3, R0, 0x1, RZ ;  /* 0x0000000100037819 */ /* 0x000fc800000006ff */
[----:B------:R-:W-:-:S04]  /*01b0*/  LOP3.LUT R3, R19, R2, R3, 0x96, !PT ;  /* 0x0000000213037212 */ /* 0x000fc800078e9603 */
[----:B------:R-:W-:-:S04]  /*01c0*/  LOP3.LUT R9, R3, R0, RZ, 0x3c, !PT ;  /* 0x0000000003097212 */ /* 0x000fc800078e3cff */
[----:B------:R-:W-:-:S05]  /*01d0*/  IADD3 R0, PT, PT, R8, 0x587c5, R9 ;  /* 0x000587c508007810 */ /* 0x000fca0007ffe009 */
[----:B------:R-:W-:-:S05]  /*01e0*/  IMAD.HI.U32 R2, R0, -0x33333333, RZ ;  /* 0xcccccccd00027827 */ /* 0x000fca00078e00ff */
[----:B------:R-:W-:Y:S01]  /*01f0*/  SHF.R.U32.HI R3, RZ, 0x2, R2 ;  /* 0x00000002ff037819 */ /* 0x000fe20000011602 */
[----:B------:R-:W-:-:S04]  /*0200*/  HFMA2 R2, -RZ, RZ, 0, 5.9604644775390625e-08 ;  /* 0x00000001ff027431 */ /* 0x000fc800000001ff */
[----:B------:R-:W-:-:S05]  /*0210*/  IMAD R0, R3, -0x5, R0 ;  /* 0xfffffffb03007824 */ /* 0x000fca00078e0200 */
[----:B------:R-:W-:Y:S02]  /*0220*/  IADD3 R7, PT, PT, R1, R0, RZ ;  /* 0x0000000001077210 */ /* 0x000fe40007ffe0ff */
[----:B------:R-:W-:-:S05]  /*0230*/  PRMT R3, R2, 0x7610, R3 ;  /* 0x0000761002037816 */ /* 0x000fca0000000003 */
[----:B------:R1:W-:Y:S04]  /*0240*/  STL.U8 [R7], R3 ;  /* 0x0000000307007387 */ /* 0x0003e80000100000 */
[----:B------:R-:W2:Y:S04]  /*0250*/  LDL.U8 R6, [R1] ;  /* 0x0000000001067983 */ /* 0x000ea80000100000 */
[----:B-1----:R0:W5:Y:S01]  /*0260*/  LDG.E.64 R2, desc[UR4][R20.64+0x28] ;  /* 0x0000280414027981 */ /* 0x002162000c1e1b00 */
[----:B------:R-:W-:Y:S01]  /*0270*/  BSSY.RECONVERGENT B1, `(.L_x_17) ;  /* 0x00000aa000017945 */ /* 0x000fe20003800200 */
[----:B------:R-:W-:Y:S01]  /*0280*/  MOV R17, RZ ;  /* 0x000000ff00117202 */ /* 0x000fe20000000f00 */
[----:B------:R-:W-:-:S04]  /*0290*/  IMAD.WIDE.U32 R36, R0, 0x14, R36 ;  /* 0x0000001400247825 */ /* 0x000fc800078e0024 */
[----:B---3--:R-:W-:Y:S01]  /*02a0*/  IMAD.WIDE.U32 R22, R0, 0x14, R22 ;  /* 0x0000001400167825 */ /* 0x008fe200078e0016 */
[----:B--2---:R-:W-:-:S13]  /*02b0*/  ISETP.NE.AND P0, PT, R6, RZ, PT ;  /* 0x000000ff0600720c */ /* 0x004fda0003f05270 */
[----:B0-----:R-:W-:Y:S05]  /*02c0*/  @P0 BRA `(.L_x_18) ;  /* 0x0000000800900947 */ /* 0x001fea0003800000 */
[----:B------:R-:W2:Y:S02]  /*02d0*/  LDG.E R11, desc[UR4][R36.64] ;  /* 0x00000004240b7981 */ /* 0x000ea4000c1e1900 */
[----:B--2---:R-:W-:-:S13]  /*02e0*/  FSETP.NEU.AND P0, PT, R11, RZ, PT ;  /* 0x000000ff0b00720b */ /* 0x004fda0003f0d000 */
[----:B------:R-:W-:Y:S05]  /*02f0*/  @!P0 BRA `(.L_x_18) ;  /* 0x0000000800848947 */ /* 0x000fea0003800000 */
[----:B------:R-:W2:Y:S01]  /*0300*/  LDG.E R6, desc[UR4][R22.64] ;  /* 0x0000000416067981 */ /* 0x000ea2000c1e1900 */
[----:B------:R-:W-:Y:S01]  /*0310*/  HFMA2 R25, -RZ, RZ, 0.771484375, 0.21533203125 ;  /* 0x3a2c32e4ff197431 */ /* 0x000fe200000001ff */
[----:B------:R-:W-:Y:S01]  /*0320*/  BSSY.RECONVERGENT B0, `(.L_x_19) ;  /* 0x0000047000007945 */ /* 0x000fe20003800200 */
[C---:B--2---:R-:W-:Y:S01]  /*0330*/  FMUL R7, |R6|.reuse, 16777216 ;  /* 0x4b80000006077820 */ /* 0x044fe20000400200 */
[C---:B------:R-:W-:Y:S02]  /*0340*/  FSETP.GEU.AND P0, PT, |R6|.reuse, 1.175494350822287508e-38, PT ;  /* 0x008000000600780b */ /* 0x040fe40003f0e200 */
[----:B------:R-:W-:Y:S02]  /*0350*/  FSETP.NEU.AND P2, PT, R6, 1, PT ;  /* 0x3f8000000600780b */ /* 0x000fe40003f4d000 */
[----:B------:R-:W-:Y:S02]  /*0360*/  FSEL R7, R7, |R6|, !P0 ;  /* 0x4000000607077208 */ /* 0x000fe40004000000 */
[----:B------:R-:W-:-:S02]  /*0370*/  FSEL R15, RZ, -24, P0 ;  /* 0xc1c00000ff0f7808 */ /* 0x000fc40000000000 */
[----:B------:R-:W-:-:S04]  /*0380*/  IADD3 R14, PT, PT, R7, -0x3f3504f3, RZ ;  /* 0xc0cafb0d070e7810 */ /* 0x000fc80007ffe0ff */
[----:B------:R-:W-:-:S04]  /*0390*/  LOP3.LUT R16, R14, 0xff800000, RZ, 0xc0, !PT ;  /* 0xff8000000e107812 */ /* 0x000fc800078ec0ff */
[-C--:B------:R-:W-:Y:S02]  /*03a0*/  IADD3 R7, PT, PT, R7, -R16.reuse, RZ ;  /* 0x8000001007077210 */ /* 0x080fe40007ffe0ff */
[----:B------:R-:W-:-:S03]  /*03b0*/  I2FP.F32.S32 R16, R16 ;  /* 0x0000001000107245 */ /* 0x000fc60000201400 */
[C---:B------:R-:W-:Y:S01]  /*03c0*/  FADD R14, R7.reuse, 1 ;  /* 0x3f800000070e7421 */ /* 0x040fe20000000000 */
[----:B------:R-:W-:Y:S01]  /*03d0*/  FADD R26, R7, -1 ;  /* 0xbf800000071a7421 */ /* 0x000fe20000000000 */
[----:B------:R-:W-:-:S03]  /*03e0*/  FFMA R24, R16, 1.1920928955078125e-07, R15 ;  /* 0x3400000010187823 */ /* 0x000fc6000000000f */
[----:B------:R-:W-:Y:S01]  /*03f0*/  FADD R7, R26, R26 ;  /* 0x0000001a1a077221 */ /* 0x000fe20000000000 */
[----:B------:R-:W0:Y:S03]  /*0400*/  MUFU.RCP R14, R14 ;  /* 0x0000000e000e7308 */ /* 0x000e260000001000 */
[----:B0-----:R-:W-:-:S04]  /*0410*/  FMUL R7, R14, R7 ;  /* 0x000000070e077220 */ /* 0x001fc80000400000 */
[----:B------:R-:W-:Y:S01]  /*0420*/  FADD R17, R26, -R7 ;  /* 0x800000071a117221 */ /* 0x000fe20000000000 */
[C---:B------:R-:W-:Y:S01]  /*0430*/  FMUL R16, R7.reuse, R7 ;  /* 0x0000000707107220 */ /* 0x040fe20000400000 */
[----:B------:R-:W-:Y:S02]  /*0440*/  FFMA R15, R7, 1.4426950216293334961, R24 ;  /* 0x3fb8aa3b070f7823 */ /* 0x000fe40000000018 */
[----:B------:R-:W-:Y:S01]  /*0450*/  FADD R17, R17, R17 ;  /* 0x0000001111117221 */ /* 0x000fe20000000000 */
[----:B------:R-:W-:Y:S01]  /*0460*/  FFMA R25, R16, R25, 0.0032181653659790754318 ;  /* 0x3b52e7db10197423 */ /* 0x000fe20000000019 */
[----:B------:R-:W-:Y:S02]  /*0470*/  FADD R24, R24, -R15 ;  /* 0x8000000f18187221 */ /* 0x000fe40000000000 */
[----:B------:R-:W-:Y:S01]  /*0480*/  FFMA R17, R26, -R7, R17 ;  /* 0x800000071a117223 */ /* 0x000fe20000000011 */
[----:B------:R-:W-:Y:S01]  /*0490*/  FFMA R25, R16, R25, 0.018033718690276145935 ;  /* 0x3c93bb7310197423 */ /* 0x000fe20000000019 */
[----:B------:R-:W-:-:S02]  /*04a0*/  FFMA R24, R7, 1.4426950216293334961, R24 ;  /* 0x3fb8aa3b07187823 */ /* 0x000fc40000000018 */
[----:B------:R-:W-:Y:S01]  /*04b0*/  FMUL R17, R14, R17 ;  /* 0x000000110e117220 */ /* 0x000fe20000400000 */
[----:B------:R-:W-:-:S03]  /*04c0*/  FFMA R25, R16, R25, 0.12022458761930465698 ;  /* 0x3df6384f10197423 */ /* 0x000fc60000000019 */
[----:B------:R-:W-:Y:S01]  /*04d0*/  FFMA R24, R17, 1.4426950216293334961, R24 ;  /* 0x3fb8aa3b11187823 */ /* 0x000fe20000000018 */
[----:B------:R-:W-:-:S03]  /*04e0*/  FMUL R16, R16, R25 ;  /* 0x0000001910107220 */ /* 0x000fc60000400000 */
[----:B------:R-:W-:Y:S01]  /*04f0*/  FFMA R24, R7, 1.9251366722983220825e-08, R24 ;  /* 0x32a55e3407187823 */ /* 0x000fe20000000018 */
[----:B------:R-:W-:-:S04]  /*0500*/  FMUL R14, R16, 3 ;  /* 0x40400000100e7820 */ /* 0x000fc80000400000 */
[----:B------:R-:W-:-:S04]  /*0510*/  FFMA R17, R17, R14, R24 ;  /* 0x0000000e11117223 */ /* 0x000fc80000000018 */
[----:B------:R-:W-:Y:S01]  /*0520*/  FFMA R16, R7, R16, R17 ;  /* 0x0000001007107223 */ /* 0x000fe20000000011 */
[----:B------:R-:W-:-:S03]  /*0530*/  MOV R17, 0x391fcb8e ;  /* 0x391fcb8e00117802 */ /* 0x000fc60000000f00 */
[----:B------:R-:W-:-:S04]  /*0540*/  FADD R14, R15, R16 ;  /* 0x000000100f0e7221 */ /* 0x000fc80000000000 */
[----:B------:R-:W-:Y:S01]  /*0550*/  FMUL R7, R14, 1 ;  /* 0x3f8000000e077820 */ /* 0x000fe20000400000 */
[----:B------:R-:W-:-:S03]  /*0560*/  FADD R15, -R15, R14 ;  /* 0x0000000e0f0f7221 */ /* 0x000fc60000000100 */
[----:B------:R-:W0:Y:S01]  /*0570*/  FRND R24, R7 ;  /* 0x0000000700187307 */ /* 0x000e220000201000 */
[----:B------:R-:W-:Y:S01]  /*0580*/  FADD R15, R16, -R15 ;  /* 0x8000000f100f7221 */ /* 0x000fe20000000000 */
[----:B------:R-:W-:Y:S01]  /*0590*/  FADD R14, R14, -R7 ;  /* 0x800000070e0e7221 */ /* 0x000fe20000000000 */
[----:B------:R-:W-:-:S03]  /*05a0*/  FSETP.GEU.AND P1, PT, R7, RZ, PT ;  /* 0x000000ff0700720b */ /* 0x000fc60003f2e000 */
[----:B------:R-:W-:Y:S02]  /*05b0*/  FADD R14, R15, R14 ;  /* 0x0000000e0f0e7221 */ /* 0x000fe40000000000 */
[----:B------:R-:W1:Y:S01]  /*05c0*/  F2I.NTZ R16, R7 ;  /* 0x0000000700107305 */ /* 0x000e620000203100 */
[----:B0-----:R-:W-:Y:S01]  /*05d0*/  FADD R15, R7, -R24 ;  /* 0x80000018070f7221 */ /* 0x001fe20000000000 */
[----:B------:R-:W-:-:S03]  /*05e0*/  FSETP.GT.AND P0, PT, R24, RZ, PT ;  /* 0x000000ff1800720b */ /* 0x000fc60003f04000 */
[----:B------:R-:W-:-:S04]  /*05f0*/  FADD R14, R14, R15 ;  /* 0x0000000f0e0e7221 */ /* 0x000fc80000000000 */
[C---:B------:R-:W-:Y:S01]  /*0600*/  FFMA R15, R14.reuse, R17, 0.0013391353422775864601 ;  /* 0x3aaf85ed0e0f7423 */ /* 0x040fe20000000011 */
[----:B------:R-:W-:Y:S02]  /*0610*/  SEL R17, RZ, 0x83000000, P0 ;  /* 0x83000000ff117807 */ /* 0x000fe40000000000 */
[----:B------:R-:W-:Y:S01]  /*0620*/  FSETP.GT.AND P0, PT, |R7|, 152, PT ;  /* 0x431800000700780b */ /* 0x000fe20003f04200 */
[----:B------:R-:W-:Y:S01]  /*0630*/  FFMA R15, R14, R15, 0.0096188392490148544312 ;  /* 0x3c1d98560e0f7423 */ /* 0x000fe2000000000f */
[----:B------:R-:W-:Y:S02]  /*0640*/  IADD3 R24, PT, PT, R17, 0x7f000000, RZ ;  /* 0x7f00000011187810 */ /* 0x000fe40007ffe0ff */
[----:B-1----:R-:W-:Y:S01]  /*0650*/  LEA R16, R16, -R17, 0x17 ;  /* 0x8000001110107211 */ /* 0x002fe200078eb8ff */
[----:B------:R-:W-:Y:S01]  /*0660*/  FFMA R15, R14, R15, 0.055503588169813156128 ;  /* 0x3d6357bb0e0f7423 */ /* 0x000fe2000000000f */
[----:B------:R-:W-:-:S03]  /*0670*/  HFMA2 R17, -RZ, RZ, 1.875, 0 ;  /* 0x3f800000ff117431 */ /* 0x000fc600000001ff */
[----:B------:R-:W-:-:S04]  /*0680*/  FFMA R15, R14, R15, 0.24022644758224487305 ;  /* 0x3e75fdec0e0f7423 */ /* 0x000fc8000000000f */
[----:B------:R-:W-:-:S04]  /*0690*/  FFMA R15, R14, R15, 0.69314718246459960938 ;  /* 0x3f3172180e0f7423 */ /* 0x000fc8000000000f */
[----:B------:R-:W-:-:S04]  /*06a0*/  FFMA R15, R14, R15, 1 ;  /* 0x3f8000000e0f7423 */ /* 0x000fc8000000000f */
[----:B------:R-:W-:-:S04]  /*06b0*/  FMUL R15, R15, R24 ;  /* 0x000000180f0f7220 */ /* 0x000fc80000400000 */
[----:B------:R-:W-:Y:S01]  /*06c0*/  FMUL R15, R15, R16 ;  /* 0x000000100f0f7220 */ /* 0x000fe20000400000 */
[----:B------:R-:W-:Y:S01]  /*06d0*/  @P0 FSEL R15, RZ, +INF , !P1 ;  /* 0x7f800000ff0f0808 */ /* 0x000fe20004800000 */
[----:B------:R-:W-:Y:S06]  /*06e0*/  @!P2 BRA `(.L_x_20) ;  /* 0x000000000028a947 */ /* 0x000fec0003800000 */
[----:B------:R-:W-:-:S13]  /*06f0*/  FSETP.NAN.AND P0, PT, |R6|, |R6|, PT ;  /* 0x400000060600720b */ /* 0x000fda0003f08200 */
[----:B------:R-:W-:Y:S01]  /*0700*/  @P0 FADD R17, R6, 1 ;  /* 0x3f80000006110421 */ /* 0x000fe20000000000 */
[----:B------:R-:W-:Y:S06]  /*0710*/  @P0 BRA `(.L_x_20) ;  /* 0x00000000001c0947 */ /* 0x000fec0003800000 */
[----:B------:R-:W-:-:S04]  /*0720*/  FSETP.NEU.AND P0, PT, |R6|, +INF , PT ;  /* 0x7f8000000600780b */ /* 0x000fc80003f0d200 */
[----:B------:R-:W-:-:S13]  /*0730*/  FSETP.NEU.AND P0, PT, R6, RZ, P0 ;  /* 0x000000ff0600720b */ /* 0x000fda000070d000 */
[----:B------:R-:W-:Y:S01]  /*0740*/  @!P0 FADD R17, R6, R6 ;  /* 0x0000000606118221 */ /* 0x000fe20000000000 */
[----:B------:R-:W-:Y:S06]  /*0750*/  @!P0 BRA `(.L_x_20) ;  /* 0x00000000000c8947 */ /* 0x000fec0003800000 */
[----:B------:R-:W-:Y:S02]  /*0760*/  FSETP.GEU.AND P0, PT, R6, RZ, PT ;  /* 0x000000ff0600720b */ /* 0x000fe40003f0e000 */
[----:B------:R-:W-:-:S11]  /*0770*/  MOV R17, R15 ;  /* 0x0000000f00117202 */ /* 0x000fd60000000f00 */
[----:B------:R-:W-:-:S07]  /*0780*/  @!P0 FADD R17, -R15, -RZ ;  /* 0x800000ff0f118221 */ /* 0x000fce0000000100 */
.L_x_20:
[----:B------:R-:W-:Y:S05]  /*0790*/  BSYNC.RECONVERGENT B0 ;  /* 0x0000000000007941 */ /* 0x000fea0003800200 */
.L_x_19:
[----:B------:R-:W-:Y:S01]  /*07a0*/  IADD3 R6, PT, PT, R11, 0x1800000, RZ ;  /* 0x018000000b067810 */ /* 0x000fe20007ffe0ff */
[----:B------:R-:W-:Y:S03]  /*07b0*/  BSSY.RECONVERGENT B2, `(.L_x_21) ;  /* 0x000000b000027945 */ /* 0x000fe60003800200 */
[----:B------:R-:W-:-:S04]  /*07c0*/  LOP3.LUT R6, R6, 0x7f800000, RZ, 0xc0, !PT ;  /* 0x7f80000006067812 */ /* 0x000fc800078ec0ff */
[----:B------:R-:W-:-:S13]  /*07d0*/  ISETP.GT.U32.AND P0, PT, R6, 0x1ffffff, PT ;  /* 0x01ffffff0600780c */ /* 0x000fda0003f04070 */
[----:B------:R-:W-:Y:S05]  /*07e0*/  @P0 BRA `(.L_x_22) ;  /* 0x00000000000c0947 */ /* 0x000fea0003800000 */
[----:B------:R-:W-:-:S07]  /*07f0*/  MOV R28, 0x810 ;  /* 0x00000810001c7802 */ /* 0x000fce0000000f00 */
[----:B-----5:R-:W-:Y:S05]  /*0800*/  CALL.REL.NOINC `($__internal_1_$__cuda_sm20_rcp_rn_f32_slowpath) ;  /* 0x000000e4005c7944 */ /* 0x020fea0003c00000 */
[----:B------:R-:W-:Y:S05]  /*0810*/  BRA `(.L_x_23) ;  /* 0x0000000000107947 */ /* 0x000fea0003800000 */
.L_x_22:
[----:B------:R-:W0:Y:S02]  /*0820*/  MUFU.RCP R6, R11 ;  /* 0x0000000b00067308 */ /* 0x000e240000001000 */
[----:B0-----:R-:W-:-:S04]  /*0830*/  FFMA R7, R11, R6, -1 ;  /* 0xbf8000000b077423 */ /* 0x001fc80000000006 */
[----:B------:R-:W-:-:S04]  /*0840*/  FADD.FTZ R7, -R7, -RZ ;  /* 0x800000ff07077221 */ /* 0x000fc80000010100 */
[----:B------:R-:W-:-:S07]  /*0850*/  FFMA R29, R6, R7, R6 ;  /* 0x00000007061d7223 */ /* 0x000fce0000000006 */
.L_x_23:
[----:B------:R-:W-:Y:S05]  /*0860*/  BSYNC.RECONVERGENT B2 ;  /* 0x0000000000027941 */ /* 0x000fea0003800200 */
.L_x_21:
[C---:B------:R-:W-:Y:S01]  /*0870*/  FMUL R6, |R29|.reuse, 16777216 ;  /* 0x4b8000001d067820 */ /* 0x040fe20000400200 */
[C---:B------:R-:W-:Y:S01]  /*0880*/  FSETP.GEU.AND P0, PT, |R29|.reuse, 1.175494350822287508e-38, PT ;  /* 0x008000001d00780b */ /* 0x040fe20003f0e200 */
[----:B------:R-:W-:Y:S01]  /*0890*/  HFMA2 R31, -RZ, RZ, 0.771484375, 0.21533203125 ;  /* 0x3a2c32e4ff1f7431 */ /* 0x000fe200000001ff */
[----:B------:R-:W-:Y:S01]  /*08a0*/  FSETP.NEU.AND P2, PT, R29, 1, PT ;  /* 0x3f8000001d00780b */ /* 0x000fe20003f4d000 */
[----:B------:R-:W-:Y:S01]  /*08b0*/  BSSY.RECONVERGENT B0, `(.L_x_24) ;  /* 0x0000044000007945 */ /* 0x000fe20003800200 */
[----:B------:R-:W-:Y:S02]  /*08c0*/  FSEL R6, R6, |R29|, !P0 ;  /* 0x4000001d06067208 */ /* 0x000fe40004000000 */
[----:B------:R-:W-:Y:S02]  /*08d0*/  FSEL R11, RZ, -24, P0 ;  /* 0xc1c00000ff0b7808 */ /* 0x000fe40000000000 */
        /* <DEDUP_REMOVED lines=11> */
[CC--:B------:R-:W-:Y:S01]  /*0990*/  FMUL R14, R6.reuse, R6.reuse ;  /* 0x00000006060e7220 */ /* 0x0c0fe20000400000 */
[----:B------:R-:W-:Y:S02]  /*09a0*/  FFMA R11, R6, 1.4426950216293334961, R15 ;  /* 0x3fb8aa3b060b7823 */ /* 0x000fe4000000000f */
[----:B------:R-:W-:Y:S01]  /*09b0*/  FADD R16, R16, R16 ;  /* 0x0000001010107221 */ /* 0x000fe20000000000 */
[C---:B------:R-:W-:Y:S01]  /*09c0*/  FFMA R31, R14.reuse, R31, 0.0032181653659790754318 ;  /* 0x3b52e7db0e1f7423 */ /* 0x040fe2000000001f */
        /* <DEDUP_REMOVED lines=11> */
[----:B------:R-:W-:-:S04]  /*0a80*/  FFMA R16, R6, R31, R16 ;  /* 0x0000001f06107223 */ /* 0x000fc80000000010 */
[----:B------:R-:W-:-:S04]  /*0a90*/  FADD R7, R11, R16 ;  /* 0x000000100b077221 */ /* 0x000fc80000000000 */
[----:B------:R-:W-:Y:S01]  /*0aa0*/  FMUL R6, R7, 5 ;  /* 0x40a0000007067820 */ /* 0x000fe20000400000 */
[----:B------:R-:W-:-:S03]  /*0ab0*/  FADD R11, -R11, R7 ;  /* 0x000000070b0b7221 */ /* 0x000fc60000000100 */
[----:B------:R-:W0:Y:S01]  /*0ac0*/  FRND R15, R6 ;  /* 0x00000006000f7307 */ /* 0x000e220000201000 */
[----:B------:R-:W-:Y:S01]  /*0ad0*/  FADD R11, R16, -R11 ;  /* 0x8000000b100b7221 */ /* 0x000fe20000000000 */
[----:B------:R-:W-:Y:S01]  /*0ae0*/  FFMA R14, R7, 5, -R6 ;  /* 0x40a00000070e7823 */ /* 0x000fe20000000806 */
[----:B------:R-:W-:Y:S02]  /*0af0*/  MOV R16, 0x391fcb8e ;  /* 0x391fcb8e00107802 */ /* 0x000fe40000000f00 */
[C---:B------:R-:W-:Y:S01]  /*0b00*/  FSETP.GEU.AND P1, PT, R6.reuse, RZ, PT ;  /* 0x000000ff0600720b */ /* 0x040fe20003f2e000 */
[----:B------:R-:W-:Y:S02]  /*0b10*/  FFMA R11, R11, 5, R14 ;  /* 0x40a000000b0b7823 */ /* 0x000fe4000000000e */
[----:B------:R1:W2:Y:S01]  /*0b20*/  F2I.NTZ R7, R6 ;  /* 0x0000000600077305 */ /* 0x0002a20000203100 */
[----:B0-----:R-:W-:Y:S01]  /*0b30*/  FADD R14, R6, -R15 ;  /* 0x8000000f060e7221 */ /* 0x001fe20000000000 */
[----:B------:R-:W-:-:S03]  /*0b40*/  FSETP.GT.AND P0, PT, R15, RZ, PT ;  /* 0x000000ff0f00720b */ /* 0x000fc60003f04000 */
[----:B------:R-:W-:-:S04]  /*0b50*/  FADD R11, R11, R14 ;  /* 0x0000000e0b0b7221 */ /* 0x000fc80000000000 */
[C---:B------:R-:W-:Y:S01]  /*0b60*/  FFMA R14, R11.reuse, R16, 0.0013391353422775864601 ;  /* 0x3aaf85ed0b0e7423 */ /* 0x040fe20000000010 */
[----:B------:R-:W-:Y:S02]  /*0b70*/  SEL R16, RZ, 0x83000000, P0 ;  /* 0x83000000ff107807 */ /* 0x000fe40000000000 */
[----:B------:R-:W-:Y:S01]  /*0b80*/  FSETP.GT.AND P0, PT, |R6|, 152, PT ;  /* 0x431800000600780b */ /* 0x000fe20003f04200 */
[----:B------:R-:W-:Y:S01]  /*0b90*/  FFMA R14, R11, R14, 0.0096188392490148544312 ;  /* 0x3c1d98560b0e7423 */ /* 0x000fe2000000000e */
[----:B------:R-:W-:Y:S01]  /*0ba0*/  IADD3 R15, PT, PT, R16, 0x7f000000, RZ ;  /* 0x7f000000100f7810 */ /* 0x000fe20007ffe0ff */
[----:B-1----:R-:W-:Y:S01]  /*0bb0*/  HFMA2 R6, -RZ, RZ, 1.875, 0 ;  /* 0x3f800000ff067431 */ /* 0x002fe200000001ff */
[----:B--2---:R-:W-:Y:S01]  /*0bc0*/  LEA R7, R7, -R16, 0x17 ;  /* 0x8000001007077211 */ /* 0x004fe200078eb8ff */
[----:B------:R-:W-:-:S04]  /*0bd0*/  FFMA R14, R11, R14, 0.055503588169813156128 ;  /* 0x3d6357bb0b0e7423 */ /* 0x000fc8000000000e */
        /* <DEDUP_REMOVED lines=17> */
.L_x_25:
[----:B------:R-:W-:Y:S05]  /*0cf0*/  BSYNC.RECONVERGENT B0 ;  /* 0x0000000000007941 */ /* 0x000fea0003800200 */
.L_x_24:
[----:B------:R-:W-:-:S07]  /*0d00*/  FMUL R17, R6, R17 ;  /* 0x0000001106117220 */ /* 0x000fce0000400000 */
.L_x_18:
[----:B------:R-:W-:Y:S05]  /*0d10*/  BSYNC.RECONVERGENT B1 ;  /* 0x0000000000017941 */ /* 0x000fea0003800200 */
.L_x_17:
[----:B------:R-:W2:Y:S01]  /*0d20*/  LDL.U8 R11, [R1+0x1] ;  /* 0x00000100010b7983 */ /* 0x000ea20000100000 */
[----:B------:R-:W0:Y:S01]  /*0d30*/  LDC.64 R14, c[0x0][0x398] ;  /* 0x0000e600ff0e7b82 */ /* 0x000e220000000a00 */
[----:B------:R-:W-:Y:S01]  /*0d40*/  LEA R6, R27, R27, 0x2 ;  /* 0x0000001b1b067211 */ /* 0x000fe200078e10ff */
[----:B------:R-:W-:Y:S04]  /*0d50*/  BSSY.RECONVERGENT B1, `(.L_x_26) ;  /* 0x00000b1000017945 */ /* 0x000fe80003800200 */
[----:B0-----:R-:W-:-:S05]  /*0d60*/  IMAD.WIDE R6, R6, 0x4, R14 ;  /* 0x0000000406067825 */ /* 0x001fca00078e020e */
[----:B------:R0:W-:Y:S01]  /*0d70*/  STG.E desc[UR4][R6.64], R17 ;  /* 0x0000001106007986 */ /* 0x0001e2000c101904 */
[----:B--2---:R-:W-:Y:S01]  /*0d80*/  ISETP.NE.AND P0, PT, R11, RZ, PT ;  /* 0x000000ff0b00720c */ /* 0x004fe20003f05270 */
[----:B------:R-:W-:-:S12]  /*0d90*/  HFMA2 R11, -RZ, RZ, 0, 0 ;  /* 0x00000000ff0b7431 */ /* 0x000fd800000001ff */
[----:B0-----:R-:W-:Y:S05]  /*0da0*/  @P0 BRA `(.L_x_27) ;  /* 0x0000000800ac0947 */ /* 0x001fea0003800000 */
[----:B------:R-:W2:Y:S02]  /*0db0*/  LDG.E R15, desc[UR4][R36.64+0x4] ;  /* 0x00000404240f7981 */ /* 0x000ea4000c1e1900 */
[----:B--2---:R-:W-:-:S13]  /*0dc0*/  FSETP.NEU.AND P0, PT, R15, RZ, PT ;  /* 0x000000ff0f00720b */ /* 0x004fda0003f0d000 */
[----:B------:R-:W-:Y:S05]  /*0dd0*/  @!P0 BRA `(.L_x_27) ;  /* 0x0000000800a08947 */ /* 0x000fea0003800000 */
[----:B------:R-:W2:Y:S01]  /*0de0*/  LDG.E R11, desc[UR4][R22.64+0x4] ;  /* 0x00000404160b7981 */ /* 0x000ea2000c1e1900 */
[----:B------:R-:W-:Y:S01]  /*0df0*/  MOV R28, 0x3a2c32e4 ;  /* 0x3a2c32e4001c7802 */ /* 0x000fe20000000f00 */
        /* <DEDUP_REMOVED lines=11> */
[----:B------:R-:W-:-:S04]  /*0eb0*/  FADD R31, R16, -1 ;  /* 0xbf800000101f7421 */ /* 0x000fc80000000000 */
[----:B------:R-:W-:Y:S01]  /*0ec0*/  FADD R29, R31, R31 ;  /* 0x0000001f1f1d7221 */ /* 0x000fe20000000000 */
[----:B------:R-:W0:Y:S03]  /*0ed0*/  MUFU.RCP R14, R14 ;  /* 0x0000000e000e7308 */ /* 0x000e260000001000 */
[----:B0-----:R-:W-:Y:S01]  /*0ee0*/  FMUL R16, R14, R29 ;  /* 0x0000001d0e107220 */ /* 0x001fe20000400000 */
[----:B------:R-:W-:-:S03]  /*0ef0*/  FFMA R29, R25, 1.1920928955078125e-07, R24 ;  /* 0x34000000191d7823 */ /* 0x000fc60000000018 */
[----:B------:R-:W-:Y:S01]  /*0f00*/  FADD R26, R31, -R16 ;  /* 0x800000101f1a7221 */ /* 0x000fe20000000000 */
[CC--:B------:R-:W-:Y:S01]  /*0f10*/  FMUL R25, R16.reuse, R16.reuse ;  /* 0x0000001010197220 */ /* 0x0c0fe20000400000 */
[----:B------:R-:W-:Y:S02]  /*0f20*/  FFMA R24, R16, 1.4426950216293334961, R29 ;  /* 0x3fb8aa3b10187823 */ /* 0x000fe4000000001d */
[----:B------:R-:W-:Y:S02]  /*0f30*/  FADD R26, R26, R26 ;  /* 0x0000001a1a1a7221 */ /* 0x000fe40000000000 */
[----:B------:R-:W-:Y:S02]  /*0f40*/  FADD R29, R29, -R24 ;  /* 0x800000181d1d7221 */ /* 0x000fe40000000000 */
[----:B------:R-:W-:Y:S01]  /*0f50*/  FFMA R31, R31, -R16, R26 ;  /* 0x800000101f1f7223 */ /* 0x000fe2000000001a */
[----:B------:R-:W-:Y:S01]  /*0f60*/  FFMA R26, R25, R28, 0.0032181653659790754318 ;  /* 0x3b52e7db191a7423 */ /* 0x000fe2000000001c */
[----:B------:R-:W-:-:S02]  /*0f70*/  FFMA R28, R16, 1.4426950216293334961, R29 ;  /* 0x3fb8aa3b101c7823 */ /* 0x000fc4000000001d */
[----:B------:R-:W-:Y:S01]  /*0f80*/  FMUL R31, R14, R31 ;  /* 0x0000001f0e1f7220 */ /* 0x000fe20000400000 */
[----:B------:R-:W-:-:S03]  /*0f90*/  FFMA R26, R25, R26, 0.018033718690276145935 ;  /* 0x3c93bb73191a7423 */ /* 0x000fc6000000001a */
[----:B------:R-:W-:Y:S01]  /*0fa0*/  FFMA R29, R31, 1.4426950216293334961, R28 ;  /* 0x3fb8aa3b1f1d7823 */ /* 0x000fe2000000001c */
[----:B------:R-:W-:-:S03]  /*0fb0*/  FFMA R26, R25, R26, 0.12022458761930465698 ;  /* 0x3df6384f191a7423 */ /* 0x000fc6000000001a */
[----:B------:R-:W-:Y:S01]  /*0fc0*/  FFMA R14, R16, 1.9251366722983220825e-08, R29 ;  /* 0x32a55e34100e7823 */ /* 0x000fe2000000001d */
[----:B------:R-:W-:-:S04]  /*0fd0*/  FMUL R25, R25, R26 ;  /* 0x0000001a19197220 */ /* 0x000fc80000400000 */
        /* <DEDUP_REMOVED lines=8> */
[----:B------:R-:W-:Y:S01]  /*1060*/  FADD R31, R31, -R14 ;  /* 0x8000000e1f1f7221 */ /* 0x000fe20000000000 */
[----:B------:R-:W-:-:S03]  /*1070*/  FSETP.GEU.AND P1, PT, R14, RZ, PT ;  /* 0x000000ff0e00720b */ /* 0x000fc60003f2e000 */
[----:B------:R-:W-:Y:S01]  /*1080*/  FADD R24, R24, R31 ;  /* 0x0000001f18187221 */ /* 0x000fe20000000000 */
[----:B------:R-:W-:Y:S01]  /*1090*/  HFMA2 R31, -RZ, RZ, 0.64013671875, -15.109375 ;  /* 0x391fcb8eff1f7431 */ /* 0x000fe200000001ff */
[----:B------:R-:W1:Y:S01]  /*10a0*/  F2I.NTZ R16, R14 ;  /* 0x0000000e00107305 */ /* 0x000e620000203100 */
[----:B0-----:R-:W-:Y:S01]  /*10b0*/  FADD R29, R14, -R25 ;  /* 0x800000190e1d7221 */ /* 0x001fe20000000000 */
[----:B------:R-:W-:-:S03]  /*10c0*/  FSETP.GT.AND P0, PT, R25, RZ, PT ;  /* 0x000000ff1900720b */ /* 0x000fc60003f04000 */
[----:B------:R-:W-:Y:S01]  /*10d0*/  FADD R24, R24, R29 ;  /* 0x0000001d18187221 */ /* 0x000fe20000000000 */
[----:B------:R-:W-:Y:S02]  /*10e0*/  SEL R25, RZ, 0x83000000, P0 ;  /* 0x83000000ff197807 */ /* 0x000fe40000000000 */
[----:B------:R-:W-:Y:S01]  /*10f0*/  FSETP.GT.AND P0, PT, |R14|, 152, PT ;  /* 0x431800000e00780b */ /* 0x000fe20003f04200 */
[----:B------:R-:W-:Y:S01]  /*1100*/  FFMA R29, R24, R31, 0.0013391353422775864601 ;  /* 0x3aaf85ed181d7423 */ /* 0x000fe2000000001f */
[----:B------:R-:W-:Y:S02]  /*1110*/  IADD3 R26, PT, PT, R25, 0x7f000000, RZ ;  /* 0x7f000000191a7810 */ /* 0x000fe40007ffe0ff */
[----:B-1----:R-:W-:Y:S01]  /*1120*/  LEA R25, R16, -R25, 0x17 ;  /* 0x8000001910197211 */ /* 0x002fe200078eb8ff */
[----:B------:R-:W-:Y:S01]  /*1130*/  FFMA R29, R24, R29, 0.0096188392490148544312 ;  /* 0x3c1d9856181d7423 */ /* 0x000fe2000000001d */
[----:B------:R-:W-:-:S03]  /*1140*/  MOV R14, 0x3f800000 ;  /* 0x3f800000000e7802 */ /* 0x000fc60000000f00 */
        /* <DEDUP_REMOVED lines=9> */
[----:B------:R-:W-:Y:S05]  /*11e0*/  @P0 BRA `(.L_x_30) ;  /* 0x0000000000280947 */ /* 0x000fea0003800000 */
[----:B------:R-:W-:-:S04]  /*11f0*/  FSETP.NEU.AND P0, PT, |R11|, +INF , PT ;  /* 0x7f8000000b00780b */ /* 0x000fc80003f0d200 */
[----:B------:R-:W-:-:S13]  /*1200*/  FSETP.EQ.OR P0, PT, R11, RZ, !P0 ;  /* 0x000000ff0b00720b */ /* 0x000fda0004702400 */
[----:B------:R-:W-:Y:S05]  /*1210*/  @P0 BRA `(.L_x_31) ;  /* 0x0000000000140947 */ /* 0x000fea0003800000 */
[----:B------:R-:W-:Y:S02]  /*1220*/  FSETP.GEU.AND P0, PT, R11, RZ, PT ;  /* 0x000000ff0b00720b */ /* 0x000fe40003f0e000 */
[----:B------:R-:W-:-:S11]  /*1230*/  MOV R14, R25 ;  /* 0x00000019000e7202 */ /* 0x000fd60000000f00 */
[----:B------:R-:W-:Y:S05]  /*1240*/  @P0 BRA `(.L_x_29) ;  /* 0x0000000000140947 */ /* 0x000fea0003800000 */
[----:B------:R-:W-:Y:S01]  /*1250*/  FADD R14, -R25, -RZ ;  /* 0x800000ff190e7221 */ /* 0x000fe20000000100 */
[----:B------:R-:W-:Y:S06]  /*1260*/  BRA `(.L_x_29) ;  /* 0x00000000000c7947 */ /* 0x000fec0003800000 */
.L_x_31:
[----:B------:R-:W-:Y:S01]  /*1270*/  FADD R14, R11, R11 ;  /* 0x0000000b0b0e7221 */ /* 0x000fe20000000000 */
[----:B------:R-:W-:Y:S06]  /*1280*/  BRA `(.L_x_29) ;  /* 0x0000000000047947 */ /* 0x000fec0003800000 */
.L_x_30:
[----:B------:R-:W-:-:S07]  /*1290*/  FADD R14, R11, 1 ;  /* 0x3f8000000b0e7421 */ /* 0x000fce0000000000 */
.L_x_29:
[----:B------:R-:W-:Y:S05]  /*12a0*/  BSYNC.RECONVERGENT B0 ;  /* 0x0000000000007941 */ /* 0x000fea0003800200 */
.L_x_28:
[----:B------:R-:W-:Y:S01]  /*12b0*/  IADD3 R11, PT, PT, R15, 0x1800000, RZ ;  /* 0x018000000f0b7810 */ /* 0x000fe20007ffe0ff */
[----:B------:R-:W-:Y:S03]  /*12c0*/  BSSY.RECONVERGENT B2, `(.L_x_32) ;  /* 0x000000c000027945 */ /* 0x000fe60003800200 */
[----:B------:R-:W-:-:S04]  /*12d0*/  LOP3.LUT R11, R11, 0x7f800000, RZ, 0xc0, !PT ;  /* 0x7f8000000b0b7812 */ /* 0x000fc800078ec0ff */
[----:B------:R-:W-:-:S13]  /*12e0*/  ISETP.GT.U32.AND P0, PT, R11, 0x1ffffff, PT ;  /* 0x01ffffff0b00780c */ /* 0x000fda0003f04070 */
[----:B------:R-:W-:Y:S05]  /*12f0*/  @P0 BRA `(.L_x_33) ;  /* 0x0000000000100947 */ /* 0x000fea0003800000 */
[----:B------:R-:W-:Y:S02]  /*1300*/  MOV R11, R15 ;  /* 0x0000000f000b7202 */ /* 0x000fe40000000f00 */
[----:B------:R-:W-:-:S07]  /*1310*/  MOV R28, 0x1330 ;  /* 0x00001330001c7802 */ /* 0x000fce0000000f00 */
[----:B-----5:R-:W-:Y:S05]  /*1320*/  CALL.REL.NOINC `($__internal_1_$__cuda_sm20_rcp_rn_f32_slowpath) ;  /* 0x000000d800947944 */ /* 0x020fea0003c00000 */
[----:B------:R-:W-:Y:S05]  /*1330*/  BRA `(.L_x_34) ;  /* 0x0000000000107947 */ /* 0x000fea0003800000 */
.L_x_33:
[----:B------:R-:W0:Y:S02]  /*1340*/  MUFU.RCP R16, R15 ;  /* 0x0000000f00107308 */ /* 0x000e240000001000 */
[----:B0-----:R-:W-:-:S04]  /*1350*/  FFMA R11, R15, R16, -1 ;  /* 0xbf8000000f0b7423 */ /* 0x001fc80000000010 */
[----:B------:R-:W-:-:S04]  /*1360*/  FADD.FTZ R11, -R11, -RZ ;  /* 0x800000ff0b0b7221 */ /* 0x000fc80000010100 */
[----:B------:R-:W-:-:S07]  /*1370*/  FFMA R29, R16, R11, R16 ;  /* 0x0000000b101d7223 */ /* 0x000fce0000000010 */
.L_x_34:
[----:B------:R-:W-:Y:S05]  /*1380*/  BSYNC.RECONVERGENT B2 ;  /* 0x0000000000027941 */ /* 0x000fea0003800200 */
.L_x_32:
[C---:B------:R-:W-:Y:S01]  /*1390*/  FMUL R16, |R29|.reuse, 16777216 ;  /* 0x4b8000001d107820 */ /* 0x040fe20000400200 */
[C---:B------:R-:W-:Y:S01]  /*13a0*/  FSETP.GEU.AND P0, PT, |R29|.reuse, 1.175494350822287508e-38, PT ;  /* 0x008000001d00780b */ /* 0x040fe20003f0e200 */
[----:B------:R-:W-:Y:S01]  /*13b0*/  BSSY.RECONVERGENT B0, `(.L_x_35) ;  /* 0x0000049000007945 */ /* 0x000fe20003800200 */
[----:B------:R-:W-:Y:S02]  /*13c0*/  FSETP.NEU.AND P2, PT, R29, 1, PT ;  /* 0x3f8000001d00780b */ /* 0x000fe40003f4d000 */
[----:B------:R-:W-:-:S04]  /*13d0*/  FSEL R16, R16, |R29|, !P0 ;  /* 0x4000001d10107208 */ /* 0x000fc80004000000 */
        /* <DEDUP_REMOVED lines=9> */
[----:B------:R-:W-:-:S03]  /*1470*/  FSEL R16, RZ, -24, P0 ;  /* 0xc1c00000ff107808 */ /* 0x000fc60000000000 */
[----:B------:R-:W-:Y:S02]  /*1480*/  FADD R24, R28, -R15 ;  /* 0x8000000f1c187221 */ /* 0x000fe40000000000 */
[----:B------:R-:W-:Y:S01]  /*1490*/  FFMA R26, R25, 1.1920928955078125e-07, R16 ;  /* 0x34000000191a7823 */ /* 0x000fe20000000010 */
[----:B------:R-:W-:Y:S02]  /*14a0*/  HFMA2 R25, -RZ, RZ, 0.771484375, 0.21533203125 ;  /* 0x3a2c32e4ff197431 */ /* 0x000fe400000001ff */
[----:B------:R-:W-:Y:S01]  /*14b0*/  FADD R31, R24, R24 ;  /* 0x00000018181f7221 */ /* 0x000fe20000000000 */
[CC--:B------:R-:W-:Y:S01]  /*14c0*/  FMUL R24, R15.reuse, R15.reuse ;  /* 0x0000000f0f187220 */ /* 0x0c0fe20000400000 */
[----:B------:R-:W-:Y:S02]  /*14d0*/  FFMA R16, R15, 1.4426950216293334961, R26 ;  /* 0x3fb8aa3b0f107823 */ /* 0x000fe4000000001a */
[----:B------:R-:W-:Y:S02]  /*14e0*/  FFMA R28, R28, -R15, R31 ;  /* 0x8000000f1c1c7223 */ /* 0x000fe4000000001f */
[----:B------:R-:W-:-:S02]  /*14f0*/  FADD R26, R26, -R16 ;  /* 0x800000101a1a7221 */ /* 0x000fc40000000000 */
[----:B------:R-:W-:Y:S01]  /*1500*/  FMUL R28, R11, R28 ;  /* 0x0000001c0b1c7220 */ /* 0x000fe20000400000 */
[----:B------:R-:W-:Y:S01]  /*1510*/  FFMA R25, R24, R25, 0.0032181653659790754318 ;  /* 0x3b52e7db18197423 */ /* 0x000fe20000000019 */
[----:B------:R-:W-:-:S03]  /*1520*/  FFMA R31, R15, 1.4426950216293334961, R26 ;  /* 0x3fb8aa3b0f1f7823 */ /* 0x000fc6000000001a */
[----:B------:R-:W-:Y:S01]  /*1530*/  FFMA R25, R24, R25, 0.018033718690276145935 ;  /* 0x3c93bb7318197423 */ /* 0x000fe20000000019 */
[----:B------:R-:W-:-:S03]  /*1540*/  FFMA R26, R28, 1.4426950216293334961, R31 ;  /* 0x3fb8aa3b1c1a7823 */ /* 0x000fc6000000001f */
[----:B------:R-:W-:Y:S01]  /*1550*/  FFMA R25, R24, R25, 0.12022458761930465698 ;  /* 0x3df6384f18197423 */ /* 0x000fe20000000019 */
[----:B------:R-:W-:-:S03]  /*1560*/  FFMA R11, R15, 1.9251366722983220825e-08, R26 ;  /* 0x32a55e340f0b7823 */ /* 0x000fc6000000001a */
        /* <DEDUP_REMOVED lines=16> */
[----:B------:R-:W-:Y:S01]  /*1670*/  FADD R15, R15, R16 ;  /* 0x000000100f0f7221 */ /* 0x000fe20000000000 */
[----:B------:R-:W-:Y:S02]  /*1680*/  SEL R24, RZ, 0x83000000, P0 ;  /* 0x83000000ff187807 */ /* 0x000fe40000000000 */
[----:B------:R-:W-:Y:S01]  /*1690*/  FSETP.GT.AND P0, PT, |R11|, 152, PT ;  /* 0x431800000b00780b */ /* 0x000fe20003f04200 */
[----:B------:R-:W-:Y:S01]  /*16a0*/  FFMA R16, R15, R26, 0.0013391353422775864601 ;  /* 0x3aaf85ed0f107423 */ /* 0x000fe2000000001a */
[----:B------:R-:W-:Y:S01]  /*16b0*/  IADD3 R31, PT, PT, R24, 0x7f000000, RZ ;  /* 0x7f000000181f7810 */ /* 0x000fe20007ffe0ff */
[----:B-1----:R-:W-:Y:S01]  /*16c0*/  HFMA2 R11, -RZ, RZ, 1.875, 0 ;  /* 0x3f800000ff0b7431 */ /* 0x002fe200000001ff */
[----:B--2---:R-:W-:Y:S01]  /*16d0*/  LEA R25, R25, -R24, 0x17 ;  /* 0x8000001819197211 */ /* 0x004fe200078eb8ff */
[----:B------:R-:W-:-:S04]  /*16e0*/  FFMA R16, R15, R16, 0.0096188392490148544312 ;  /* 0x3c1d98560f107423 */ /* 0x000fc80000000010 */
        /* <DEDUP_REMOVED lines=18> */
.L_x_38:
[----:B------:R-:W-:Y:S01]  /*1810*/  FADD R11, R29, R29 ;  /* 0x0000001d1d0b7221 */ /* 0x000fe20000000000 */
[----:B------:R-:W-:Y:S06]  /*1820*/  BRA `(.L_x_36) ;  /* 0x0000000000047947 */ /* 0x000fec0003800000 */
.L_x_37:
[----:B------:R-:W-:-:S07]  /*1830*/  FADD R11, R29, 5 ;  /* 0x40a000001d0b7421 */ /* 0x000fce0000000000 */
.L_x_36:
[----:B------:R-:W-:Y:S05]  /*1840*/  BSYNC.RECONVERGENT B0 ;  /* 0x0000000000007941 */ /* 0x000fea0003800200 */
.L_x_35:
[----:B------:R-:W-:-:S07]  /*1850*/  FMUL R11, R11, R14 ;  /* 0x0000000e0b0b7220 */ /* 0x000fce0000400000 */
.L_x_27:
[----:B------:R-:W-:Y:S05]  /*1860*/  BSYNC.RECONVERGENT B1 ;  /* 0x0000000000017941 */ /* 0x000fea0003800200 */
.L_x_26:
[----:B------:R-:W2:Y:S01]  /*1870*/  LDL.U8 R14, [R1+0x2] ;  /* 0x00000200010e7983 */ /* 0x000ea20000100000 */
[----:B------:R-:W-:Y:S01]  /*1880*/  FADD R16, RZ, R17 ;  /* 0x00000011ff107221 */ /* 0x000fe20000000000 */
[----:B------:R-:W-:Y:S01]  /*1890*/  BSSY.RECONVERGENT B1, `(.L_x_39) ;  /* 0x00000b0000017945 */ /* 0x000fe20003800200 */
[----:B------:R-:W-:Y:S01]  /*18a0*/  HFMA2 R25, -RZ, RZ, 0, 0 ;  /* 0x00000000ff197431 */ /* 0x000fe200000001ff */
[----:B------:R0:W-:Y:S01]  /*18b0*/  STG.E desc[UR4][R6.64+0x4], R11 ;  /* 0x0000040b06007986 */ /* 0x0001e2000c101904 */
[----:B------:R-:W-:Y:S01]  /*18c0*/  FADD R16, R16, R11 ;  /* 0x0000000b10107221 */ /* 0x000fe20000000000 */
[----:B--2---:R-:W-:-:S13]  /*18d0*/  ISETP.NE.AND P0, PT, R14, RZ, PT ;  /* 0x000000ff0e00720c */ /* 0x004fda0003f05270 */
        /* <DEDUP_REMOVED lines=21> */
[C---:B------:R-:W-:Y:S02]  /*1a30*/  FADD R28, R31.reuse, -R24 ;  /* 0x800000181f1c7221 */ /* 0x040fe40000000000 */
[----:B------:R-:W-:Y:S01]  /*1a40*/  FFMA R29, R26, 1.1920928955078125e-07, R25 ;  /* 0x340000001a1d7823 */ /* 0x000fe20000000019 */
[-C--:B------:R-:W-:Y:S01]  /*1a50*/  FMUL R26, R24, R24.reuse ;  /* 0x00000018181a7220 */ /* 0x080fe20000400000 */
[----:B------:R-:W-:Y:S02]  /*1a60*/  FADD R28, R28, R28 ;  /* 0x0000001c1c1c7221 */ /* 0x000fe40000000000 */
[----:B------:R-:W-:Y:S01]  /*1a70*/  FFMA R25, R24, 1.4426950216293334961, R29 ;  /* 0x3fb8aa3b18197823 */ /* 0x000fe2000000001d */
[C---:B------:R-:W-:Y:S01]  /*1a80*/  FFMA R33, R26.reuse, R33, 0.0032181653659790754318 ;  /* 0x3b52e7db1a217423 */ /* 0x040fe20000000021 */
[----:B------:R-:W-:Y:S02]  /*1a90*/  FFMA R31, R31, -R24, R28 ;  /* 0x800000181f1f7223 */ /* 0x000fe4000000001c */
[----:B------:R-:W-:Y:S01]  /*1aa0*/  FADD R29, R29, -R25 ;  /* 0x800000191d1d7221 */ /* 0x000fe20000000000 */
[----:B------:R-:W-:Y:S01]  /*1ab0*/  FFMA R33, R26, R33, 0.018033718690276145935 ;  /* 0x3c93bb731a217423 */ /* 0x000fe20000000021 */
[----:B------:R-:W-:-:S02]  /*1ac0*/  FMUL R31, R14, R31 ;  /* 0x0000001f0e1f7220 */ /* 0x000fc40000400000 */
[----:B------:R-:W-:Y:S01]  /*1ad0*/  FFMA R14, R24, 1.4426950216293334961, R29 ;  /* 0x3fb8aa3b180e7823 */ /* 0x000fe2000000001d */
[----:B------:R-:W-:-:S03]  /*1ae0*/  FFMA R33, R26, R33, 0.12022458761930465698 ;  /* 0x3df6384f1a217423 */ /* 0x000fc60000000021 */
[----:B------:R-:W-:Y:S01]  /*1af0*/  FFMA R29, R31, 1.4426950216293334961, R14 ;  /* 0x3fb8aa3b1f1d7823 */ /* 0x000fe2000000000e */
[----:B------:R-:W-:-:S03]  /*1b00*/  FMUL R33, R26, R33 ;  /* 0x000000211a217220 */ /* 0x000fc60000400000 */
[----:B------:R-:W-:Y:S01]  /*1b10*/  FFMA R14, R24, 1.9251366722983220825e-08, R29 ;  /* 0x32a55e34180e7823 */ /* 0x000fe2000000001d */
[----:B------:R-:W-:-:S04]  /*1b20*/  FMUL R26, R33, 3 ;  /* 0x40400000211a7820 */ /* 0x000fc80000400000 */
[----:B------:R-:W-:Y:S01]  /*1b30*/  FFMA R14, R31, R26, R14 ;  /* 0x0000001a1f0e7223 */ /* 0x000fe2000000000e */
[----:B------:R-:W-:-:S03]  /*1b40*/  HFMA2 R31, -RZ, RZ, 0.64013671875, -15.109375 ;  /* 0x391fcb8eff1f7431 */ /* 0x000fc600000001ff */
        /* <DEDUP_REMOVED lines=38> */
.L_x_44:
[----:B------:R-:W-:Y:S01]  /*1db0*/  FADD R14, R15, R15 ;  /* 0x0000000f0f0e7221 */ /* 0x000fe20000000000 */
[----:B------:R-:W-:Y:S06]  /*1dc0*/  BRA `(.L_x_42) ;  /* 0x0000000000047947 */ /* 0x000fec0003800000 */
.L_x_43:
[----:B------:R-:W-:-:S07]  /*1dd0*/  FADD R14, R15, 1 ;  /* 0x3f8000000f0e7421 */ /* 0x000fce0000000000 */
.L_x_42:
[----:B------:R-:W-:Y:S05]  /*1de0*/  BSYNC.RECONVERGENT B0 ;  /* 0x0000000000007941 */ /* 0x000fea0003800200 */
.L_x_41:
        /* <DEDUP_REMOVED lines=8> */
.L_x_46:
[----:B------:R-:W0:Y:S02]  /*1e70*/  MUFU.RCP R24, R11 ;  /* 0x0000000b00187308 */ /* 0x000e240000001000 */
[----:B0-----:R-:W-:-:S04]  /*1e80*/  FFMA R15, R11, R24, -1 ;  /* 0xbf8000000b0f7423 */ /* 0x001fc80000000018 */
[----:B------:R-:W-:-:S04]  /*1e90*/  FADD.FTZ R15, -R15, -RZ ;  /* 0x800000ff0f0f7221 */ /* 0x000fc80000010100 */
[----:B------:R-:W-:-:S07]  /*1ea0*/  FFMA R29, R24, R15, R24 ;  /* 0x0000000f181d7223 */ /* 0x000fce0000000018 */
.L_x_47:
[----:B------:R-:W-:Y:S05]  /*1eb0*/  BSYNC.RECONVERGENT B2 ;  /* 0x0000000000027941 */ /* 0x000fea0003800200 */
.L_x_45:
        /* <DEDUP_REMOVED lines=17> */
[CC--:B------:R-:W-:Y:S01]  /*1fd0*/  FMUL R25, R15.reuse, R15.reuse ;  /* 0x0000000f0f197220 */ /* 0x0c0fe20000400000 */
[----:B------:R-:W-:Y:S01]  /*1fe0*/  FADD R31, R30, R30 ;  /* 0x0000001e1e1f7221 */ /* 0x000fe20000000000 */
[----:B------:R-:W-:Y:S02]  /*1ff0*/  HFMA2 R30, -RZ, RZ, 0.771484375, 0.21533203125 ;  /* 0x3a2c32e4ff1e7431 */ /* 0x000fe400000001ff */
[----:B------:R-:W-:Y:S01]  /*2000*/  FFMA R24, R15, 1.4426950216293334961, R26 ;  /* 0x3fb8aa3b0f187823 */ /* 0x000fe2000000001a */
[----:B------:R-:W-:-:S03]  /*2010*/  FFMA R28, R28, -R15, R31 ;  /* 0x8000000f1c1c7223 */ /* 0x000fc6000000001f */
[----:B------:R-:W-:Y:S01]  /*2020*/  FADD R26, R26, -R24 ;  /* 0x800000181a1a7221 */ /* 0x000fe20000000000 */
[----:B------:R-:W-:-:S03]  /*2030*/  FMUL R28, R11, R28 ;  /* 0x0000001c0b1c7220 */ /* 0x000fc60000400000 */
[----:B------:R-:W-:Y:S01]  /*2040*/  FFMA R11, R15, 1.4426950216293334961, R26 ;  /* 0x3fb8aa3b0f0b7823 */ /* 0x000fe2000000001a */
[----:B------:R-:W-:-:S03]  /*2050*/  FFMA R30, R25, R30, 0.0032181653659790754318 ;  /* 0x3b52e7db191e7423 */ /* 0x000fc6000000001e */
[----:B------:R-:W-:Y:S01]  /*2060*/  FFMA R26, R28, 1.4426950216293334961, R11 ;  /* 0x3fb8aa3b1c1a7823 */ /* 0x000fe2000000000b */
[----:B------:R-:W-:-:S03]  /*2070*/  FFMA R30, R25, R30, 0.018033718690276145935 ;  /* 0x3c93bb73191e7423 */ /* 0x000fc6000000001e */
[----:B------:R-:W-:Y:S01]  /*2080*/  FFMA R11, R15, 1.9251366722983220825e-08, R26 ;  /* 0x32a55e340f0b7823 */ /* 0x000fe2000000001a */
[----:B------:R-:W-:-:S04]  /*2090*/  FFMA R30, R25, R30, 0.12022458761930465698 ;  /* 0x3df6384f191e7423 */ /* 0x000fc8000000001e */
        /* <DEDUP_REMOVED lines=22> */
[----:B------:R-:W-:-:S04]  /*2200*/  FFMA R24, R15, R24, 0.0096188392490148544312 ;  /* 0x3c1d98560f187423 */ /* 0x000fc80000000018 */
[----:B------:R-:W-:-:S04]  /*2210*/  FFMA R24, R15, R24, 0.055503588169813156128 ;  /* 0x3d6357bb0f187423 */ /* 0x000fc80000000018 */
[----:B------:R-:W-:-:S04]  /*2220*/  FFMA R24, R15, R24, 0.24022644758224487305 ;  /* 0x3e75fdec0f187423 */ /* 0x000fc80000000018 */
[----:B------:R-:W-:-:S04]  /*2230*/  FFMA R24, R15, R24, 0.69314718246459960938 ;  /* 0x3f3172180f187423 */ /* 0x000fc80000000018 */
[----:B------:R-:W-:-:S04]  /*2240*/  FFMA R24, R15, R24, 1 ;  /* 0x3f8000000f187423 */ /* 0x000fc80000000018 */
[----:B------:R-:W-:-:S04]  /*2250*/  FMUL R24, R24, R31 ;  /* 0x0000001f18187220 */ /* 0x000fc80000400000 */
[----:B------:R-:W-:Y:S01]  /*2260*/  FMUL R24, R24, R25 ;  /* 0x0000001918187220 */ /* 0x000fe20000400000 */
[----:B------:R-:W-:Y:S01]  /*2270*/  HFMA2 R25, -RZ, RZ, 1.875, 0 ;  /* 0x3f800000ff197431 */ /* 0x000fe200000001ff */
        /* <DEDUP_REMOVED lines=12> */
.L_x_51:
[----:B------:R-:W-:Y:S01]  /*2340*/  FADD R25, R29, R29 ;  /* 0x0000001d1d197221 */ /* 0x000fe20000000000 */
[----:B------:R-:W-:Y:S06]  /*2350*/  BRA `(.L_x_49) ;  /* 0x0000000000047947 */ /* 0x000fec0003800000 */
.L_x_50:
[----:B------:R-:W-:-:S07]  /*2360*/  FADD R25, R29, 5 ;  /* 0x40a000001d197421 */ /* 0x000fce0000000000 */
.L_x_49:
[----:B------:R-:W-:Y:S05]  /*2370*/  BSYNC.RECONVERGENT B0 ;  /* 0x0000000000007941 */ /* 0x000fea0003800200 */
.L_x_48:
[----:B------:R-:W-:-:S07]  /*2380*/  FMUL R25, R25, R14 ;  /* 0x0000000e19197220 */ /* 0x000fce0000400000 */
.L_x_40:
[----:B------:R-:W-:Y:S05]  /*2390*/  BSYNC.RECONVERGENT B1 ;  /* 0x0000000000017941 */ /* 0x000fea0003800200 */
.L_x_39:
[----:B------:R-:W2:Y:S01]  /*23a0*/  LDL.U8 R11, [R1+0x3] ;  /* 0x00000300010b7983 */ /* 0x000ea20000100000 */
[----:B------:R-:W-:Y:S01]  /*23b0*/  BSSY.RECONVERGENT B1, `(.L_x_52) ;  /* 0x00000b1000017945 */ /* 0x000fe20003800200 */
[----:B------:R-:W-:Y:S02]  /*23c0*/  FADD R15, R16, R25 ;  /* 0x00000019100f7221 */ /* 0x000fe40000000000 */
        /* <DEDUP_REMOVED lines=8> */
[----:B------:R-:W-:Y:S01]  /*2450*/  BSSY.RECONVERGENT B0, `(.L_x_54) ;  /* 0x000004b000007945 */ /* 0x000fe20003800200 */
[C---:B--2---:R-:W-:Y:S01]  /*2460*/  FMUL R14, |R11|.reuse, 16777216 ;  /* 0x4b8000000b0e7820 */ /* 0x044fe20000400200 */
[C---:B------:R-:W-:Y:S02]  /*2470*/  FSETP.GEU.AND P0, PT, |R11|.reuse, 1.175494350822287508e-38, PT ;  /* 0x008000000b00780b */ /* 0x040fe40003f0e200 */
[----:B------:R-:W-:Y:S02]  /*2480*/  FSETP.NEU.AND P2, PT, R11, 1, PT ;  /* 0x3f8000000b00780b */ /* 0x000fe40003f4d000 */
        /* <DEDUP_REMOVED lines=8> */
[----:B------:R-:W-:Y:S01]  /*2510*/  FFMA R30, R29, 1.1920928955078125e-07, R30 ;  /* 0x340000001d1e7823 */ /* 0x000fe2000000001e */
[----:B------:R-:W-:Y:S02]  /*2520*/  MOV R29, 0x3a2c32e4 ;  /* 0x3a2c32e4001d7802 */ /* 0x000fe40000000f00 */
[----:B------:R-:W-:Y:S01]  /*2530*/  FADD R25, R26, R26 ;  /* 0x0000001a1a197221 */ /* 0x000fe20000000000 */
[----:B------:R-:W0:Y:S03]  /*2540*/  MUFU.RCP R14, R14 ;  /* 0x0000000e000e7308 */ /* 0x000e260000001000 */
[----:B0-----:R-:W-:-:S04]  /*2550*/  FMUL R25, R14, R25 ;  /* 0x000000190e197220 */ /* 0x001fc80000400000 */
[----:B------:R-:W-:-:S04]  /*2560*/  FADD R28, R26, -R25 ;  /* 0x800000191a1c7221 */ /* 0x000fc80000000000 */
[----:B------:R-:W-:-:S04]  /*2570*/  FADD R31, R28, R28 ;  /* 0x0000001c1c1f7221 */ /* 0x000fc80000000000 */
[-C--:B------:R-:W-:Y:S01]  /*2580*/  FFMA R31, R26, -R25.reuse, R31 ;  /* 0x800000191a1f7223 */ /* 0x080fe2000000001f */
[----:B------:R-:W-:-:S03]  /*2590*/  FMUL R26, R25, R25 ;  /* 0x00000019191a7220 */ /* 0x000fc60000400000 */
[----:B------:R-:W-:Y:S01]  /*25a0*/  FMUL R28, R14, R31 ;  /* 0x0000001f0e1c7220 */ /* 0x000fe20000400000 */
[----:B------:R-:W-:Y:S01]  /*25b0*/  FFMA R14, R25, 1.4426950216293334961, R30 ;  /* 0x3fb8aa3b190e7823 */ /* 0x000fe2000000001e */
[----:B------:R-:W-:-:S03]  /*25c0*/  FFMA R29, R26, R29, 0.0032181653659790754318 ;  /* 0x3b52e7db1a1d7423 */ /* 0x000fc6000000001d */
[----:B------:R-:W-:Y:S01]  /*25d0*/  FADD R30, R30, -R14 ;  /* 0x8000000e1e1e7221 */ /* 0x000fe20000000000 */
[----:B------:R-:W-:-:S03]  /*25e0*/  FFMA R29, R26, R29, 0.018033718690276145935 ;  /* 0x3c93bb731a1d7423 */ /* 0x000fc6000000001d */
[----:B------:R-:W-:Y:S01]  /*25f0*/  FFMA R31, R25, 1.4426950216293334961, R30 ;  /* 0x3fb8aa3b191f7823 */ /* 0x000fe2000000001e */
[----:B------:R-:W-:-:S03]  /*2600*/  FFMA R29, R26, R29, 0.12022458761930465698 ;  /* 0x3df6384f1a1d7423 */ /* 0x000fc6000000001d */
[----:B------:R-:W-:Y:S01]  /*2610*/  FFMA R30, R28, 1.4426950216293334961, R31 ;  /* 0x3fb8aa3b1c1e7823 */ /* 0x000fe2000000001f */
[----:B------:R-:W-:Y:S01]  /*2620*/  FMUL R26, R26, R29 ;  /* 0x0000001d1a1a7220 */ /* 0x000fe20000400000 */
[----:B------:R-:W-:Y:S02]  /*2630*/  HFMA2 R31, -RZ, RZ, 0.64013671875, -15.109375 ;  /* 0x391fcb8eff1f7431 */ /* 0x000fe400000001ff */
        /* <DEDUP_REMOVED lines=19> */
[----:B------:R-:W-:-:S04]  /*2770*/  FFMA R29, R14, R29, 0.0096188392490148544312 ;  /* 0x3c1d98560e1d7423 */ /* 0x000fc8000000001d */
[----:B------:R-:W-:-:S04]  /*2780*/  FFMA R29, R14, R29, 0.055503588169813156128 ;  /* 0x3d6357bb0e1d7423 */ /* 0x000fc8000000001d */
[----:B------:R-:W-:-:S04]  /*2790*/  FFMA R29, R14, R29, 0.24022644758224487305 ;  /* 0x3e75fdec0e1d7423 */ /* 0x000fc8000000001d */
[----:B------:R-:W-:-:S04]  /*27a0*/  FFMA R29, R14, R29, 0.69314718246459960938 ;  /* 0x3f3172180e1d7423 */ /* 0x000fc8000000001d */
[----:B------:R-:W-:Y:S01]  /*27b0*/  FFMA R29, R14, R29, 1 ;  /* 0x3f8000000e1d7423 */ /* 0x000fe2000000001d */
[----:B------:R-:W-:Y:S02]  /*27c0*/  IADD3 R14, PT, PT, R31, 0x7f000000, RZ ;  /* 0x7f0000001f0e7810 */ /* 0x000fe40007ffe0ff */
[----:B-1----:R-:W-:-:S03]  /*27d0*/  LEA R31, R28, -R31, 0x17 ;  /* 0x8000001f1c1f7211 */ /* 0x002fc600078eb8ff */
[----:B------:R-:W-:-:S04]  /*27e0*/  FMUL R14, R29, R14 ;  /* 0x0000000e1d0e7220 */ /* 0x000fc80000400000 */
[----:B------:R-:W-:Y:S01]  /*27f0*/  FMUL R31, R14, R31 ;  /* 0x0000001f0e1f7220 */ /* 0x000fe20000400000 */
[----:B------:R-:W-:Y:S02]  /*2800*/  MOV R14, 0x3f800000 ;  /* 0x3f800000000e7802 */ /* 0x000fe40000000f00 */
        /* <DEDUP_REMOVED lines=12> */
.L_x_57:
[----:B------:R-:W-:Y:S01]  /*28d0*/  FADD R14, R11, R11 ;  /* 0x0000000b0b0e7221 */ /* 0x000fe20000000000 */
[----:B------:R-:W-:Y:S06]  /*28e0*/  BRA `(.L_x_55) ;  /* 0x0000000000047947 */ /* 0x000fec0003800000 */
.L_x_56:
[----:B------:R-:W-:-:S07]  /*28f0*/  FADD R14, R11, 1 ;  /* 0x3f8000000b0e7421 */ /* 0x000fce0000000000 */
.L_x_55:
[----:B------:R-:W-:Y:S05]  /*2900*/  BSYNC.RECONVERGENT B0 ;  /* 0x0000000000007941 */ /* 0x000fea0003800200 */
.L_x_54:
        /* <DEDUP_REMOVED lines=9> */
.L_x_59:
[----:B------:R-:W0:Y:S02]  /*29a0*/  MUFU.RCP R29, R24 ;  /* 0x00000018001d7308 */ /* 0x000e240000001000 */
[----:B0-----:R-:W-:-:S04]  /*29b0*/  FFMA R11, R24, R29, -1 ;  /* 0xbf800000180b7423 */ /* 0x001fc8000000001d */
[----:B------:R-:W-:-:S04]  /*29c0*/  FADD.FTZ R26, -R11, -RZ ;  /* 0x800000ff0b1a7221 */ /* 0x000fc80000010100 */
[----:B------:R-:W-:-:S07]  /*29d0*/  FFMA R29, R29, R26, R29 ;  /* 0x0000001a1d1d7223 */ /* 0x000fce000000001d */
.L_x_60:
[----:B------:R-:W-:Y:S05]  /*29e0*/  BSYNC.RECONVERGENT B2 ;  /* 0x0000000000027941 */ /* 0x000fea0003800200 */
.L_x_58:
[C---:B------:R-:W-:Y:S01]  /*29f0*/  FMUL R24, |R29|.reuse, 16777216 ;  /* 0x4b8000001d187820 */ /* 0x040fe20000400200 */
[C---:B------:R-:W-:Y:S01]  /*2a00*/  FSETP.GEU.AND P0, PT, |R29|.reuse, 1.175494350822287508e-38, PT ;  /* 0x008000001d00780b */ /* 0x040fe20003f0e200 */
[----:B------:R-:W-:Y:S01]  /*2a10*/  BSSY.RECONVERGENT B0, `(.L_x_61) ;  /* 0x0000049000007945 */ /* 0x000fe20003800200 */
        /* <DEDUP_REMOVED lines=14> */
[----:B------:R-:W-:-:S03]  /*2b00*/  FMUL R25, R24, R24 ;  /* 0x0000001818197220 */ /* 0x000fc60000400000 */
[----:B------:R-:W-:-:S04]  /*2b10*/  FADD R28, R28, R28 ;  /* 0x0000001c1c1c7221 */ /* 0x000fc80000000000 */
[----:B------:R-:W-:Y:S01]  /*2b20*/  FFMA R26, R33, -R24, R28 ;  /* 0x80000018211a7223 */ /* 0x000fe2000000001c */
[----:B------:R-:W-:-:S03]  /*2b30*/  HFMA2 R28, -RZ, RZ, 0.771484375, 0.21533203125 ;  /* 0x3a2c32e4ff1c7431 */ /* 0x000fc600000001ff */
[----:B------:R-:W-:Y:S01]  /*2b40*/  FMUL R26, R11, R26 ;  /* 0x0000001a0b1a7220 */ /* 0x000fe20000400000 */
[----:B------:R-:W-:-:S04]  /*2b50*/  FFMA R11, R24, 1.4426950216293334961, R31 ;  /* 0x3fb8aa3b180b7823 */ /* 0x000fc8000000001f */
[----:B------:R-:W-:Y:S01]  /*2b60*/  FADD R31, R31, -R11 ;  /* 0x8000000b1f1f7221 */ /* 0x000fe20000000000 */
[----:B------:R-:W-:-:S03]  /*2b70*/  FFMA R28, R25, R28, 0.0032181653659790754318 ;  /* 0x3b52e7db191c7423 */ /* 0x000fc6000000001c */
[----:B------:R-:W-:Y:S01]  /*2b80*/  FFMA R31, R24, 1.4426950216293334961, R31 ;  /* 0x3fb8aa3b181f7823 */ /* 0x000fe2000000001f */
        /* <DEDUP_REMOVED lines=16> */
[----:B------:R-:W-:Y:S01]  /*2c90*/  FFMA R11, R11, 5, R26 ;  /* 0x40a000000b0b7823 */ /* 0x000fe2000000001a */
[----:B0-----:R-:W-:Y:S01]  /*2ca0*/  FADD R26, R24, -R25 ;  /* 0x80000019181a7221 */ /* 0x001fe20000000000 */
[----:B------:R-:W-:-:S03]  /*2cb0*/  FSETP.GT.AND P0, PT, R25, RZ, PT ;  /* 0x000000ff1900720b */ /* 0x000fc60003f04000 */
[----:B------:R-:W-:Y:S01]  /*2cc0*/  FADD R11, R11, R26 ;  /* 0x0000001a0b0b7221 */ /* 0x000fe20000000000 */
[----:B------:R-:W-:Y:S02]  /*2cd0*/  SEL R25, RZ, 0x83000000, P0 ;  /* 0x83000000ff197807 */ /* 0x000fe40000000000 */
[----:B------:R-:W-:Y:S01]  /*2ce0*/  FSETP.GT.AND P0, PT, |R24|, 152, PT ;  /* 0x431800001800780b */ /* 0x000fe20003f04200 */
[C---:B------:R-:W-:Y:S02]  /*2cf0*/  FFMA R26, R11.reuse, R28, 0.0013391353422775864601 ;  /* 0x3aaf85ed0b1a7423 */ /* 0x040fe4000000001c */
[----:B------:R-:W0:Y:S02]  /*2d00*/  F2I.NTZ R28, R24 ;  /* 0x00000018001c7305 */ /* 0x000e240000203100 */
[----:B------:R-:W-:-:S04]  /*2d10*/  FFMA R26, R11, R26, 0.0096188392490148544312 ;  /* 0x3c1d98560b1a7423 */ /* 0x000fc8000000001a */
[----:B------:R-:W-:-:S04]  /*2d20*/  FFMA R26, R11, R26, 0.055503588169813156128 ;  /* 0x3d6357bb0b1a7423 */ /* 0x000fc8000000001a */
[----:B------:R-:W-:-:S04]  /*2d30*/  FFMA R26, R11, R26, 0.24022644758224487305 ;  /* 0x3e75fdec0b1a7423 */ /* 0x000fc8000000001a */
[----:B------:R-:W-:Y:S01]  /*2d40*/  FFMA R26, R11, R26, 0.69314718246459960938 ;  /* 0x3f3172180b1a7423 */ /* 0x000fe2000000001a */
[----:B0-----:R-:W-:-:S03]  /*2d50*/  LEA R28, R28, -R25, 0x17 ;  /* 0x800000191c1c7211 */ /* 0x001fc600078eb8ff */
[----:B------:R-:W-:Y:S01]  /*2d60*/  FFMA R26, R11, R26, 1 ;  /* 0x3f8000000b1a7423 */ /* 0x000fe2000000001a */
[----:B------:R-:W-:-:S05]  /*2d70*/  IADD3 R11, PT, PT, R25, 0x7f000000, RZ ;  /* 0x7f000000190b7810 */ /* 0x000fca0007ffe0ff */
        /* <DEDUP_REMOVED lines=15> */
.L_x_64:
[----:B------:R-:W-:Y:S01]  /*2e70*/  FADD R11, R29, R29 ;  /* 0x0000001d1d0b7221 */ /* 0x000fe20000000000 */
[----:B------:R-:W-:Y:S06]  /*2e80*/  BRA `(.L_x_62) ;  /* 0x0000000000047947 */ /* 0x000fec0003800000 */
.L_x_63:
[----:B------:R-:W-:-:S07]  /*2e90*/  FADD R11, R29, 5 ;  /* 0x40a000001d0b7421 */ /* 0x000fce0000000000 */
.L_x_62:
[----:B------:R-:W-:Y:S05]  /*2ea0*/  BSYNC.RECONVERGENT B0 ;  /* 0x0000000000007941 */ /* 0x000fea0003800200 */
.L_x_61:
[----:B------:R-:W-:-:S07]  /*2eb0*/  FMUL R11, R11, R14 ;  /* 0x0000000e0b0b7220 */ /* 0x000fce0000400000 */
.L_x_53:
[----:B------:R-:W-:Y:S05]  /*2ec0*/  BSYNC.RECONVERGENT B1 ;  /* 0x0000000000017941 */ /* 0x000fea0003800200 */
.L_x_52:
[----:B------:R-:W2:Y:S01]  /*2ed0*/  LDL.U8 R14, [R1+0x4] ;  /* 0x00000400010e7983 */ /* 0x000ea20000100000 */
[----:B------:R-:W-:Y:S01]  /*2ee0*/  BSSY.RECONVERGENT B1, `(.L_x_65) ;  /* 0x00000b0000017945 */ /* 0x000fe20003800200 */
[----:B------:R-:W-:Y:S02]  /*2ef0*/  HFMA2 R25, -RZ, RZ, 0, 0 ;  /* 0x00000000ff197431 */ /* 0x000fe400000001ff */
[----:B------:R0:W-:Y:S01]  /*2f00*/  STG.E desc[UR4][R6.64+0xc], R11 ;  /* 0x00000c0b06007986 */ /* 0x0001e2000c101904 */
[----:B--2---:R-:W-:Y:S01]  /*2f10*/  ISETP.NE.AND P0, PT, R14, RZ, PT ;  /* 0x000000ff0e00720c */ /* 0x004fe20003f05270 */
[----:B------:R-:W-:-:S12]  /*2f20*/  FADD R14, R15, R11 ;  /* 0x0000000b0f0e7221 */ /* 0x000fd80000000000 */
        /* <DEDUP_REMOVED lines=77> */
.L_x_70:
[----:B------:R-:W-:Y:S01]  /*3400*/  FADD R22, R23, R23 ;  /* 0x0000001717167221 */ /* 0x000fe20000000000 */
[----:B------:R-:W-:Y:S06]  /*3410*/  BRA `(.L_x_68) ;  /* 0x0000000000047947 */ /* 0x000fec0003800000 */
.L_x_69:
[----:B------:R-:W-:-:S07]  /*3420*/  FADD R22, R23, 1 ;  /* 0x3f80000017167421 */ /* 0x000fce0000000000 */
.L_x_68:
[----:B------:R-:W-:Y:S05]  /*3430*/  BSYNC.RECONVERGENT B0 ;  /* 0x0000000000007941 */ /* 0x000fea0003800200 */
.L_x_67:
        /* <DEDUP_REMOVED lines=8> */
.L_x_72:
[----:B------:R-:W0:Y:S02]  /*34c0*/  MUFU.RCP R24, R11 ;  /* 0x0000000b00187308 */ /* 0x000e240000001000 */
[----:B0-----:R-:W-:-:S04]  /*34d0*/  FFMA R23, R11, R24, -1 ;  /* 0xbf8000000b177423 */ /* 0x001fc80000000018 */
[----:B------:R-:W-:-:S04]  /*34e0*/  FADD.FTZ R23, -R23, -RZ ;  /* 0x800000ff17177221 */ /* 0x000fc80000010100 */
[----:B------:R-:W-:-:S07]  /*34f0*/  FFMA R29, R24, R23, R24 ;  /* 0x00000017181d7223 */ /* 0x000fce0000000018 */
.L_x_73:
[----:B------:R-:W-:Y:S05]  /*3500*/  BSYNC.RECONVERGENT B2 ;  /* 0x0000000000027941 */ /* 0x000fea0003800200 */
.L_x_71:
        /* <DEDUP_REMOVED lines=72> */
.L_x_77:
[----:B------:R-:W-:Y:S01]  /*3990*/  FADD R25, R29, R29 ;  /* 0x0000001d1d197221 */ /* 0x000fe20000000000 */
[----:B------:R-:W-:Y:S06]  /*39a0*/  BRA `(.L_x_75) ;  /* 0x0000000000047947 */ /* 0x000fec0003800000 */
.L_x_76:
[----:B------:R-:W-:-:S07]  /*39b0*/  FADD R25, R29, 5 ;  /* 0x40a000001d197421 */ /* 0x000fce0000000000 */
.L_x_75:
[----:B------:R-:W-:Y:S05]  /*39c0*/  BSYNC.RECONVERGENT B0 ;  /* 0x0000000000007941 */ /* 0x000fea0003800200 */
.L_x_74:
[----:B------:R-:W-:-:S07]  /*39d0*/  FMUL R25, R25, R22 ;  /* 0x0000001619197220 */ /* 0x000fce0000400000 */
.L_x_66:
[----:B------:R-:W-:Y:S05]  /*39e0*/  BSYNC.RECONVERGENT B1 ;  /* 0x0000000000017941 */ /* 0x000fea0003800200 */
.L_x_65:
[----:B-----5:R-:W-:Y:S01]  /*39f0*/  SHF.R.U32.HI R11, RZ, 0x2, R12 ;  /* 0x00000002ff0b7819 */ /* 0x020fe2000001160c */
[----:B------:R-:W-:Y:S01]  /*3a00*/  FADD R24, R14, R25 ;  /* 0x000000190e187221 */ /* 0x000fe20000000000 */
[----:B------:R0:W-:Y:S01]  /*3a10*/  STG.E desc[UR4][R6.64+0x10], R25 ;  /* 0x0000101906007986 */ /* 0x0001e2000c101904 */
[----:B------:R-:W-:Y:S01]  /*3a20*/  BSSY.RECONVERGENT B0, `(.L_x_78) ;  /* 0x000001a000007945 */ /* 0x000fe20003800200 */
[----:B------:R-:W-:Y:S02]  /*3a30*/  LOP3.LUT R11, R11, R12, RZ, 0x3c, !PT ;  /* 0x0000000c0b0b7212 */ /* 0x000fe400078e3cff */
[----:B------:R-:W-:Y:S02]  /*3a40*/  SHF.L.U32 R12, R9, 0x4, RZ ;  /* 0x00000004090c7819 */ /* 0x000fe400000006ff */
[----:B------:R-:W-:-:S04]  /*3a50*/  SHF.L.U32 R22, R11, 0x1, RZ ;  /* 0x000000010b167819 */ /* 0x000fc800000006ff */
[----:B------:R-:W-:Y:S01]  /*3a60*/  LOP3.LUT R22, R9, R12, R22, 0x96, !PT ;  /* 0x0000000c09167212 */ /* 0x000fe200078e9616 */
[----:B------:R-:W-:-:S03]  /*3a70*/  HFMA2 R12, -RZ, RZ, 0.1171875, 0 ;  /* 0x2f800000ff0c7431 */ /* 0x000fc600000001ff */
[----:B------:R-:W-:-:S04]  /*3a80*/  LOP3.LUT R22, R22, R11, RZ, 0x3c, !PT ;  /* 0x0000000b16167212 */ /* 0x000fc800078e3cff */
[----:B------:R-:W-:-:S04]  /*3a90*/  IADD3 R11, PT, PT, R8, 0xb0f8a, R22 ;  /* 0x000b0f8a080b7810 */ /* 0x000fc80007ffe016 */
[----:B------:R-:W-:-:S05]  /*3aa0*/  I2FP.F32.U32 R11, R11 ;  /* 0x0000000b000b7245 */ /* 0x000fca0000201000 */
[----:B------:R-:W-:Y:S01]  /*3ab0*/  FFMA R11, R11, R12, 1.1641532182693481445e-10 ;  /* 0x2f0000000b0b7423 */ /* 0x000fe2000000000c */
[----:B------:R-:W-:-:S03]  /*3ac0*/  MOV R12, RZ ;  /* 0x000000ff000c7202 */ /* 0x000fc60000000f00 */
[----:B------:R-:W-:-:S05]  /*3ad0*/  FMUL R11, R24, R11 ;  /* 0x0000000b180b7220 */ /* 0x000fca0000400000 */
[----:B------:R-:W-:-:S13]  /*3ae0*/  FSETP.GE.AND P0, PT, R17, R11, PT ;  /* 0x0000000b1100720b */ /* 0x000fda0003f06000 */
[----:B0-----:R-:W-:Y:S05]  /*3af0*/  @P0 BRA `(.L_x_79) ;  /* 0x0000000000300947 */ /* 0x001fea0003800000 */
[----:B------:R-:W-:Y:S02]  /*3b00*/  FSETP.GE.AND P0, PT, R16, R11, PT ;  /* 0x0000000b1000720b */ /* 0x000fe40003f06000 */
[----:B------:R-:W-:-:S11]  /*3b10*/  MOV R12, 0x1 ;  /* 0x00000001000c7802 */ /* 0x000fd60000000f00 */
[----:B------:R-:W-:Y:S05]  /*3b20*/  @P0 BRA `(.L_x_79) ;  /* 0x0000000000240947 */ /* 0x000fea0003800000 */
[----:B------:R-:W-:Y:S01]  /*3b30*/  FSETP.GE.AND P0, PT, R15, R11, PT ;  /* 0x0000000b0f00720b */ /* 0x000fe20003f06000 */
[----:B------:R-:W-:-:S12]  /*3b40*/  HFMA2 R12, -RZ, RZ, 0, 1.1920928955078125e-07 ;  /* 0x00000002ff0c7431 */ /* 0x000fd800000001ff */
[----:B------:R-:W-:Y:S05]  /*3b50*/  @P0 BRA `(.L_x_79) ;  /* 0x0000000000180947 */ /* 0x000fea0003800000 */
[----:B------:R-:W-:Y:S02]  /*3b60*/  FSETP.GE.AND P0, PT, R14, R11, PT ;  /* 0x0000000b0e00720b */ /* 0x000fe40003f06000 */
[----:B------:R-:W-:-:S11]  /*3b70*/  MOV R12, 0x3 ;  /* 0x00000003000c7802 */ /* 0x000fd60000000f00 */
[----:B------:R-:W-:Y:S05]  /*3b80*/  @P0 BRA `(.L_x_79) ;  /* 0x00000000000c0947 */ /* 0x000fea0003800000 */
[----:B------:R-:W-:Y:S02]  /*3b90*/  FSETP.GE.AND P0, PT, R24, R11, PT ;  /* 0x0000000b1800720b */ /* 0x000fe40003f06000 */
[----:B------:R-:W-:-:S11]  /*3ba0*/  MOV R12, 0x4 ;  /* 0x00000004000c7802 */ /* 0x000fd60000000f00 */
[----:B------:R-:W-:-:S07]  /*3bb0*/  @!P0 MOV R12, 0xffffffff ;  /* 0xffffffff000c8802 */ /* 0x000fce0000000f00 */
.L_x_79:
[----:B------:R-:W-:Y:S05]  /*3bc0*/  BSYNC.RECONVERGENT B0 ;  /* 0x0000000000007941 */ /* 0x000fea0003800200 */
.L_x_78:
[----:B------:R-:W-:Y:S01]  /*3bd0*/  HFMA2 R15, -RZ, RZ, 0, 5.9604644775390625e-08 ;  /* 0x00000001ff0f7431 */ /* 0x000fe200000001ff */
[----:B------:R-:W-:-:S05]  /*3be0*/  IADD3 R14, PT, PT, R1, R12, RZ ;  /* 0x0000000c010e7210 */ /* 0x000fca0007ffe0ff */
[----:B------:R0:W-:Y:S04]  /*3bf0*/  STL.U8 [R14], R15 ;  /* 0x0000000f0e007387 */ /* 0x0001e80000100000 */
[----:B------:R-:W2:Y:S01]  /*3c00*/  LDL.U8 R11, [R1] ;  /* 0x00000000010b7983 */ /* 0x000ea20000100000 */
[C---:B------:R-:W-:Y:S02]  /*3c10*/  IMAD.WIDE R24, R12.reuse, 0x4, R36 ;  /* 0x000000040c187825 */ /* 0x040fe400078e0224 */
[----:B------:R-:W1:Y:S04]  /*3c20*/  LDC.64 R36, c[0x4][0x40] ;  /* 0x01001000ff247b82 */ /* 0x000e680000000a00 */
[----:B------:R0:W5:Y:S01]  /*3c30*/  LDG.E R24, desc[UR4][R24.64] ;  /* 0x0000000418187981 */ /* 0x000162000c1e1900 */
[----:B------:R-:W-:Y:S01]  /*3c40*/  BSSY.RECONVERGENT B1, `(.L_x_80) ;  /* 0x00000b1000017945 */ /* 0x000fe20003800200 */
[----:B------:R-:W-:Y:S01]  /*3c50*/  MOV R31, RZ ;  /* 0x000000ff001f7202 */ /* 0x000fe20000000f00 */
[----:B-1----:R-:W-:Y:S01]  /*3c60*/  IMAD.WIDE R36, R12, 0x14, R36 ;  /* 0x000000140c247825 */ /* 0x002fe200078e0224 */
[----:B--2---:R-:W-:-:S13]  /*3c70*/  ISETP.NE.AND P0, PT, R11, RZ, PT ;  /* 0x000000ff0b00720c */ /* 0x004fda0003f05270 */
[----:B0-----:R-:W-:Y:S05]  /*3c80*/  @P0 BRA `(.L_x_81) ;  /* 0x0000000800b00947 */ /* 0x001fea0003800000 */
[----:B------:R-:W2:Y:S02]  /*3c90*/  LDG.E R11, desc[UR4][R36.64] ;  /* 0x00000004240b7981 */ /* 0x000ea4000c1e1900 */
[----:B--2---:R-:W-:-:S13]  /*3ca0*/  FSETP.NEU.AND P0, PT, R11, RZ, PT ;  /* 0x000000ff0b00720b */ /* 0x004fda0003f0d000 */
[----:B------:R-:W-:Y:S05]  /*3cb0*/  @!P0 BRA `(.L_x_81) ;  /* 0x0000000800a48947 */ /* 0x000fea0003800000 */
[----:B------:R-:W0:Y:S02]  /*3cc0*/  LDC.64 R16, c[0x4][0x48] ;  /* 0x01001200ff107b82 */ /* 0x000e240000000a00 */
[----:B0-----:R-:W-:-:S05]  /*3cd0*/  IMAD.WIDE R16, R12, 0x14, R16 ;  /* 0x000000140c107825 */ /* 0x001fca00078e0210 */
[----:B------:R-:W2:Y:S01]  /*3ce0*/  LDG.E R14, desc[UR4][R16.64] ;  /* 0x00000004100e7981 */ /* 0x000ea2000c1e1900 */
[----:B------:R-:W-:Y:S01]  /*3cf0*/  BSSY.RECONVERGENT B0, `(.L_x_82) ;  /* 0x000004b000007945 */ /* 0x000fe20003800200 */
[----:B------:R-:W-:Y:S02]  /*3d00*/  HFMA2 R31, -RZ, RZ, 1.875, 0 ;  /* 0x3f800000ff1f7431 */ /* 0x000fe400000001ff */
        /* <DEDUP_REMOVED lines=14> */
[----:B0-----:R-:W-:Y:S01]  /*3df0*/  FMUL R17, R15, R30 ;  /* 0x0000001e0f117220 */ /* 0x001fe20000400000 */
[----:B------:R-:W-:-:S03]  /*3e00*/  HFMA2 R30, -RZ, RZ, 0.771484375, 0.21533203125 ;  /* 0x3a2c32e4ff1e7431 */ /* 0x000fc600000001ff */
[----:B------:R-:W-:Y:S01]  /*3e10*/  FADD R25, R26, -R17 ;  /* 0x800000111a197221 */ /* 0x000fe20000000000 */
[CC--:B------:R-:W-:Y:S01]  /*3e20*/  FMUL R23, R17.reuse, R17.reuse ;  /* 0x0000001111177220 */ /* 0x0c0fe20000400000 */
[----:B------:R-:W-:Y:S02]  /*3e30*/  FFMA R16, R17, 1.4426950216293334961, R28 ;  /* 0x3fb8aa3b11107823 */ /* 0x000fe4000000001c */
[----:B------:R-:W-:Y:S02]  /*3e40*/  FADD R25, R25, R25 ;  /* 0x0000001919197221 */ /* 0x000fe40000000000 */
[----:B------:R-:W-:Y:S01]  /*3e50*/  FADD R28, R28, -R16 ;  /* 0x800000101c1c7221 */ /* 0x000fe20000000000 */
[----:B------:R-:W-:Y:S01]  /*3e60*/  FFMA R30, R23, R30, 0.0032181653659790754318 ;  /* 0x3b52e7db171e7423 */ /* 0x000fe2000000001e */
[----:B------:R-:W-:Y:S02]  /*3e70*/  FFMA R26, R26, -R17, R25 ;  /* 0x800000111a1a7223 */ /* 0x000fe40000000019 */
[----:B------:R-:W-:Y:S01]  /*3e80*/  FFMA R25, R17, 1.4426950216293334961, R28 ;  /* 0x3fb8aa3b11197823 */ /* 0x000fe2000000001c */
[----:B------:R-:W-:Y:S01]  /*3e90*/  FFMA R30, R23, R30, 0.018033718690276145935 ;  /* 0x3c93bb73171e7423 */ /* 0x000fe2000000001e */
[----:B------:R-:W-:-:S03]  /*3ea0*/  FMUL R26, R15, R26 ;  /* 0x0000001a0f1a7220 */ /* 0x000fc60000400000 */
[----:B------:R-:W-:Y:S01]  /*3eb0*/  FFMA R30, R23, R30, 0.12022458761930465698 ;  /* 0x3df6384f171e7423 */ /* 0x000fe2000000001e */
[----:B------:R-:W-:-:S03]  /*3ec0*/  FFMA R28, R26, 1.4426950216293334961, R25 ;  /* 0x3fb8aa3b1a1c7823 */ /* 0x000fc60000000019 */
[----:B------:R-:W-:Y:S01]  /*3ed0*/  FMUL R30, R23, R30 ;  /* 0x0000001e171e7220 */ /* 0x000fe20000400000 */
[----:B------:R-:W-:-:S03]  /*3ee0*/  FFMA R15, R17, 1.9251366722983220825e-08, R28 ;  /* 0x32a55e34110f7823 */ /* 0x000fc6000000001c */
        /* <DEDUP_REMOVED lines=11> */
[----:B------:R-:W-:Y:S01]  /*3fa0*/  MOV R23, 0x391fcb8e ;  /* 0x391fcb8e00177802 */ /* 0x000fe20000000f00 */
[----:B0-----:R-:W-:Y:S01]  /*3fb0*/  FADD R17, R15, -R26 ;  /* 0x8000001a0f117221 */ /* 0x001fe20000000000 */
[----:B------:R-:W-:-:S03]  /*3fc0*/  FSETP.GT.AND P0, PT, R26, RZ, PT ;  /* 0x000000ff1a00720b */ /* 0x000fc60003f04000 */
[----:B------:R-:W-:Y:S01]  /*3fd0*/  FADD R16, R16, R17 ;  /* 0x0000001110107221 */ /* 0x000fe20000000000 */
[----:B------:R-:W-:Y:S02]  /*3fe0*/  SEL R26, RZ, 0x83000000, P0 ;  /* 0x83000000ff1a7807 */ /* 0x000fe40000000000 */
[----:B------:R-:W-:Y:S01]  /*3ff0*/  FSETP.GT.AND P0, PT, |R15|, 152, PT ;  /* 0x431800000f00780b */ /* 0x000fe20003f04200 */
[----:B------:R-:W-:Y:S01]  /*4000*/  FFMA R17, R16, R23, 0.0013391353422775864601 ;  /* 0x3aaf85ed10117423 */ /* 0x000fe20000000017 */
[----:B------:R-:W-:Y:S01]  /*4010*/  IADD3 R28, PT, PT, R26, 0x7f000000, RZ ;  /* 0x7f0000001a1c7810 */ /* 0x000fe20007ffe0ff */
[----:B------:R-:W0:Y:S02]  /*4020*/  F2I.NTZ R23, R15 ;  /* 0x0000000f00177305 */ /* 0x000e240000203100 */
[----:B------:R-:W-:-:S04]  /*4030*/  FFMA R17, R16, R17, 0.0096188392490148544312 ;  /* 0x3c1d985610117423 */ /* 0x000fc80000000011 */
[----:B------:R-:W-:-:S04]  /*4040*/  FFMA R17, R16, R17, 0.055503588169813156128 ;  /* 0x3d6357bb10117423 */ /* 0x000fc80000000011 */
[----:B------:R-:W-:-:S04]  /*4050*/  FFMA R17, R16, R17, 0.24022644758224487305 ;  /* 0x3e75fdec10117423 */ /* 0x000fc80000000011 */
[----:B------:R-:W-:Y:S01]  /*4060*/  FFMA R17, R16, R17, 0.69314718246459960938 ;  /* 0x3f31721810117423 */ /* 0x000fe20000000011 */
[----:B0-----:R-:W-:-:S03]  /*4070*/  LEA R26, R23, -R26, 0x17 ;  /* 0x8000001a171a7211 */ /* 0x001fc600078eb8ff */
        /* <DEDUP_REMOVED lines=15> */
.L_x_85:
[----:B------:R-:W-:Y:S01]  /*4170*/  FADD R31, R14, R14 ;  /* 0x0000000e0e1f7221 */ /* 0x000fe20000000000 */
[----:B------:R-:W-:Y:S06]  /*4180*/  BRA `(.L_x_83) ;  /* 0x0000000000047947 */ /* 0x000fec0003800000 */
.L_x_84:
[----:B------:R-:W-:-:S07]  /*4190*/  FADD R31, R14, 1 ;  /* 0x3f8000000e1f7421 */ /* 0x000fce0000000000 */
.L_x_83:
[----:B------:R-:W-:Y:S05]  /*41a0*/  BSYNC.RECONVERGENT B0 ;  /* 0x0000000000007941 */ /* 0x000fea0003800200 */
.L_x_82:
        /* <DEDUP_REMOVED lines=8> */
.L_x_87:
[----:B------:R-:W0:Y:S02]  /*4230*/  MUFU.RCP R14, R11 ;  /* 0x0000000b000e7308 */ /* 0x000e240000001000 */
[----:B0-----:R-:W-:-:S04]  /*4240*/  FFMA R15, R11, R14, -1 ;  /* 0xbf8000000b0f7423 */ /* 0x001fc8000000000e */
[----:B------:R-:W-:-:S04]  /*4250*/  FADD.FTZ R15, -R15, -RZ ;  /* 0x800000ff0f0f7221 */ /* 0x000fc80000010100 */
[----:B------:R-:W-:-:S07]  /*4260*/  FFMA R29, R14, R15, R14 ;  /* 0x0000000f0e1d7223 */ /* 0x000fce000000000e */
.L_x_88:
[----:B------:R-:W-:Y:S05]  /*4270*/  BSYNC.RECONVERGENT B2 ;  /* 0x0000000000027941 */ /* 0x000fea0003800200 */
.L_x_86:
[C---:B------:R-:W-:Y:S01]  /*4280*/  FMUL R14, |R29|.reuse, 16777216 ;  /* 0x4b8000001d0e7820 */ /* 0x040fe20000400200 */
[C---:B------:R-:W-:Y:S01]  /*4290*/  FSETP.GEU.AND P0, PT, |R29|.reuse, 1.175494350822287508e-38, PT ;  /* 0x008000001d00780b */ /* 0x040fe20003f0e200 */
[----:B------:R-:W-:Y:S01]  /*42a0*/  HFMA2 R23, -RZ, RZ, 0.771484375, 0.21533203125 ;  /* 0x3a2c32e4ff177431 */ /* 0x000fe200000001ff */
[----:B------:R-:W-:Y:S01]  /*42b0*/  FSETP.NEU.AND P2, PT, R29, 1, PT ;  /* 0x3f8000001d00780b */ /* 0x000fe20003f4d000 */
[----:B------:R-:W-:Y:S01]  /*42c0*/  BSSY.RECONVERGENT B0, `(.L_x_89) ;  /* 0x0000047000007945 */ /* 0x000fe20003800200 */
[----:B------:R-:W-:-:S04]  /*42d0*/  FSEL R14, R14, |R29|, !P0 ;  /* 0x4000001d0e0e7208 */ /* 0x000fc80004000000 */
[----:B------:R-:W-:-:S04]  /*42e0*/  IADD3 R11, PT, PT, R14, -0x3f3504f3, RZ ;  /* 0xc0cafb0d0e0b7810 */ /* 0x000fc80007ffe0ff */
[----:B------:R-:W-:-:S04]  /*42f0*/  LOP3.LUT R15, R11, 0xff800000, RZ, 0xc0, !PT ;  /* 0xff8000000b0f7812 */ /* 0x000fc800078ec0ff */
[-C--:B------:R-:W-:Y:S02]  /*4300*/  IADD3 R14, PT, PT, R14, -R15.reuse, RZ ;  /* 0x8000000f0e0e7210 */ /* 0x080fe40007ffe0ff */
[----:B------:R-:W-:-:S03]  /*4310*/  I2FP.F32.S32 R17, R15 ;  /* 0x0000000f00117245 */ /* 0x000fc60000201400 */
[C---:B------:R-:W-:Y:S01]  /*4320*/  FADD R11, R14.reuse, 1 ;  /* 0x3f8000000e0b7421 */ /* 0x040fe20000000000 */
[----:B------:R-:W-:Y:S01]  /*4330*/  FADD R26, R14, -1 ;  /* 0xbf8000000e1a7421 */ /* 0x000fe20000000000 */
[----:B------:R-:W-:-:S03]  /*4340*/  FSEL R14, RZ, -24, P0 ;  /* 0xc1c00000ff0e7808 */ /* 0x000fc60000000000 */
[----:B------:R-:W-:Y:S01]  /*4350*/  FADD R16, R26, R26 ;  /* 0x0000001a1a107221 */ /* 0x000fe20000000000 */
[----:B------:R-:W0:Y:S01]  /*4360*/  MUFU.RCP R11, R11 ;  /* 0x0000000b000b7308 */ /* 0x000e220000001000 */
[----:B------:R-:W-:Y:S02]  /*4370*/  FFMA R28, R17, 1.1920928955078125e-07, R14 ;  /* 0x34000000111c7823 */ /* 0x000fe4000000000e */
        /* <DEDUP_REMOVED lines=16> */
[----:B------:R-:W-:Y:S01]  /*4480*/  FFMA R11, R26, R17, R11 ;  /* 0x000000111a0b7223 */ /* 0x000fe2000000000b */
[----:B------:R-:W-:-:S03]  /*4490*/  MOV R17, 0x391fcb8e ;  /* 0x391fcb8e00117802 */ /* 0x000fc60000000f00 */
[----:B------:R-:W-:-:S04]  /*44a0*/  FFMA R15, R15, R16, R11 ;  /* 0x000000100f0f7223 */ /* 0x000fc8000000000b */
[----:B------:R-:W-:-:S04]  /*44b0*/  FADD R26, R14, R15 ;  /* 0x0000000f0e1a7221 */ /* 0x000fc80000000000 */
[----:B------:R-:W-:Y:S01]  /*44c0*/  FMUL R11, R26, 5 ;  /* 0x40a000001a0b7820 */ /* 0x000fe20000400000 */
[----:B------:R-:W-:-:S03]  /*44d0*/  FADD R14, -R14, R26 ;  /* 0x0000001a0e0e7221 */ /* 0x000fc60000000100 */
[----:B------:R-:W0:Y:S01]  /*44e0*/  FRND R16, R11 ;  /* 0x0000000b00107307 */ /* 0x000e220000201000 */
[----:B------:R-:W-:Y:S01]  /*44f0*/  FADD R14, R15, -R14 ;  /* 0x8000000e0f0e7221 */ /* 0x000fe20000000000 */
[----:B------:R-:W-:Y:S01]  /*4500*/  FFMA R15, R26, 5, -R11 ;  /* 0x40a000001a0f7823 */ /* 0x000fe2000000080b */
[----:B------:R-:W-:-:S03]  /*4510*/  FSETP.GEU.AND P1, PT, R11, RZ, PT ;  /* 0x000000ff0b00720b */ /* 0x000fc60003f2e000 */
[----:B------:R-:W-:Y:S01]  /*4520*/  FFMA R14, R14, 5, R15 ;  /* 0x40a000000e0e7823 */ /* 0x000fe2000000000f */
        /* <DEDUP_REMOVED lines=13> */
[----:B------:R-:W-:Y:S01]  /*4600*/  FFMA R15, R14, R15, 1 ;  /* 0x3f8000000e0f7423 */ /* 0x000fe2000000000f */
[----:B------:R-:W-:-:S03]  /*4610*/  HFMA2 R14, -RZ, RZ, 1.875, 0 ;  /* 0x3f800000ff0e7431 */ /* 0x000fc600000001ff */
        /* <DEDUP_REMOVED lines=14> */
.L_x_92:
[----:B------:R-:W-:Y:S01]  /*4700*/  FADD R14, R29, R29 ;  /* 0x0000001d1d0e7221 */ /* 0x000fe20000000000 */
[----:B------:R-:W-:Y:S06]  /*4710*/  BRA `(.L_x_90) ;  /* 0x0000000000047947 */ /* 0x000fec0003800000 */
.L_x_91:
[----:B------:R-:W-:-:S07]  /*4720*/  FADD R14, R29, 5 ;  /* 0x40a000001d0e7421 */ /* 0x000fce0000000000 */
.L_x_90:
[----:B------:R-:W-:Y:S05]  /*4730*/  BSYNC.RECONVERGENT B0 ;  /* 0x0000000000007941 */ /* 0x000fea0003800200 */
.L_x_89:
[----:B------:R-:W-:-:S07]  /*4740*/  FMUL R31, R14, R31 ;  /* 0x0000001f0e1f7220 */ /* 0x000fce0000400000 */
.L_x_81:
[----:B------:R-:W-:Y:S05]  /*4750*/  BSYNC.RECONVERGENT B1 ;  /* 0x0000000000017941 */ /* 0x000fea0003800200 */
.L_x_80:
[----:B------:R-:W2:Y:S01]  /*4760*/  LDL.U8 R11, [R1+0x1] ;  /* 0x00000100010b7983 */ /* 0x000ea20000100000 */
[----:B------:R-:W-:Y:S03]  /*4770*/  BSSY.RECONVERGENT B1, `(.L_x_93) ;  /* 0x00000b2000017945 */ /* 0x000fe60003800200 */
[----:B------:R0:W-:Y:S01]  /*4780*/  STG.E desc[UR4][R6.64], R31 ;  /* 0x0000001f06007986 */ /* 0x0001e2000c101904 */
[----:B--2---:R-:W-:Y:S01]  /*4790*/  ISETP.NE.AND P0, PT, R11, RZ, PT ;  /* 0x000000ff0b00720c */ /* 0x004fe20003f05270 */
[----:B------:R-:W-:-:S12]  /*47a0*/  HFMA2 R11, -RZ, RZ, 0, 0 ;  /* 0x00000000ff0b7431 */ /* 0x000fd800000001ff */
        /* <DEDUP_REMOVED lines=18> */
[----:B------:R-:W-:-:S04]  /*48d0*/  FADD R29, R25, -1 ;  /* 0xbf800000191d7421 */ /* 0x000fc80000000000 */
[C---:B------:R-:W-:Y:S01]  /*48e0*/  FADD R25, R29.reuse, R29 ;  /* 0x0000001d1d197221 */ /* 0x040fe20000000000 */
[----:B------:R-:W0:Y:S03]  /*48f0*/  MUFU.RCP R14, R14 ;  /* 0x0000000e000e7308 */ /* 0x000e260000001000 */
[----:B0-----:R-:W-:Y:S01]  /*4900*/  FMUL R16, R14, R25 ;  /* 0x000000190e107220 */ /* 0x001fe20000400000 */
[----:B------:R-:W-:Y:S01]  /*4910*/  FFMA R25, R26, 1.1920928955078125e-07, R17 ;  /* 0x340000001a197823 */ /* 0x000fe20000000011 */
[----:B------:R-:W-:Y:S02]  /*4920*/  MOV R26, 0x3a2c32e4 ;  /* 0x3a2c32e4001a7802 */ /* 0x000fe40000000f00 */
[----:B------:R-:W-:Y:S01]  /*4930*/  FADD R23, R29, -R16 ;  /* 0x800000101d177221 */ /* 0x000fe20000000000 */
[----:B------:R-:W-:-:S03]  /*4940*/  FFMA R17, R16, 1.4426950216293334961, R25 ;  /* 0x3fb8aa3b10117823 */ /* 0x000fc60000000019 */
[----:B------:R-:W-:Y:S01]  /*4950*/  FADD R28, R23, R23 ;  /* 0x00000017171c7221 */ /* 0x000fe20000000000 */
[CC--:B------:R-:W-:Y:S01]  /*4960*/  FMUL R23, R16.reuse, R16.reuse ;  /* 0x0000001010177220 */ /* 0x0c0fe20000400000 */
[----:B------:R-:W-:Y:S02]  /*4970*/  FADD R25, R25, -R17 ;  /* 0x8000001119197221 */ /* 0x000fe40000000000 */
[----:B------:R-:W-:Y:S01]  /*4980*/  FFMA R29, R29, -R16, R28 ;  /* 0x800000101d1d7223 */ /* 0x000fe2000000001c */
[C---:B------:R-:W-:Y:S01]  /*4990*/  FFMA R26, R23.reuse, R26, 0.0032181653659790754318 ;  /* 0x3b52e7db171a7423 */ /* 0x040fe2000000001a */
[----:B------:R-:W-:Y:S02]  /*49a0*/  FFMA R28, R16, 1.4426950216293334961, R25 ;  /* 0x3fb8aa3b101c7823 */ /* 0x000fe40000000019 */
        /* <DEDUP_REMOVED lines=15> */
[----:B------:R-:W-:Y:S01]  /*4aa0*/  HFMA2 R25, -RZ, RZ, 0.64013671875, -15.109375 ;  /* 0x391fcb8eff197431 */ /* 0x000fe200000001ff */
[C---:B------:R-:W-:Y:S02]  /*4ab0*/  FSETP.GEU.AND P1, PT, R14.reuse, RZ, PT ;  /* 0x000000ff0e00720b */ /* 0x040fe40003f2e000 */
[----:B------:R-:W-:Y:S01]  /*4ac0*/  FADD R16, R17, R16 ;  /* 0x0000001011107221 */ /* 0x000fe20000000000 */
[----:B0-----:R-:W-:Y:S01]  /*4ad0*/  FADD R17, R14, -R23 ;  /* 0x800000170e117221 */ /* 0x001fe20000000000 */
[----:B------:R-:W-:-:S03]  /*4ae0*/  FSETP.GT.AND P0, PT, R23, RZ, PT ;  /* 0x000000ff1700720b */ /* 0x000fc60003f04000 */
[----:B------:R-:W-:Y:S01]  /*4af0*/  FADD R16, R16, R17 ;  /* 0x0000001110107221 */ /* 0x000fe20000000000 */
[----:B------:R-:W-:Y:S02]  /*4b00*/  SEL R26, RZ, 0x83000000, P0 ;  /* 0x83000000ff1a7807 */ /* 0x000fe40000000000 */
[----:B------:R-:W-:Y:S01]  /*4b10*/  FSETP.GT.AND P0, PT, |R14|, 152, PT ;  /* 0x431800000e00780b */ /* 0x000fe20003f04200 */
[----:B------:R-:W-:Y:S01]  /*4b20*/  FFMA R17, R16, R25, 0.0013391353422775864601 ;  /* 0x3aaf85ed10117423 */ /* 0x000fe20000000019 */
[----:B------:R-:W-:Y:S01]  /*4b30*/  IADD3 R28, PT, PT, R26, 0x7f000000, RZ ;  /* 0x7f0000001a1c7810 */ /* 0x000fe20007ffe0ff */
[----:B------:R0:W1:Y:S02]  /*4b40*/  F2I.NTZ R25, R14 ;  /* 0x0000000e00197305 */ /* 0x0000640000203100 */
[----:B------:R-:W-:-:S04]  /*4b50*/  FFMA R17, R16, R17, 0.0096188392490148544312 ;  /* 0x3c1d985610117423 */ /* 0x000fc80000000011 */
[----:B------:R-:W-:Y:S01]  /*4b60*/  FFMA R17, R16, R17, 0.055503588169813156128 ;  /* 0x3d6357bb10117423 */ /* 0x000fe20000000011 */
[----:B0-----:R-:W-:-:S03]  /*4b70*/  MOV R14, 0x3f800000 ;  /* 0x3f800000000e7802 */ /* 0x001fc60000000f00 */
[----:B------:R-:W-:-:S04]  /*4b80*/  FFMA R17, R16, R17, 0.24022644758224487305 ;  /* 0x3e75fdec10117423 */ /* 0x000fc80000000011 */
[----:B------:R-:W-:Y:S01]  /*4b90*/  FFMA R17, R16, R17, 0.69314718246459960938 ;  /* 0x3f31721810117423 */ /* 0x000fe20000000011 */
[----:B-1----:R-:W-:-:S03]  /*4ba0*/  LEA R26, R25, -R26, 0x17 ;  /* 0x8000001a191a7211 */ /* 0x002fc600078eb8ff */
        /* <DEDUP_REMOVED lines=15> */
.L_x_98:
[----:B------:R-:W-:Y:S01]  /*4ca0*/  FADD R14, R11, R11 ;  /* 0x0000000b0b0e7221 */ /* 0x000fe20000000000 */
[----:B------:R-:W-:Y:S06]  /*4cb0*/  BRA `(.L_x_96) ;  /* 0x0000000000047947 */ /* 0x000fec0003800000 */
.L_x_97:
[----:B------:R-:W-:-:S07]  /*4cc0*/  FADD R14, R11, 1 ;  /* 0x3f8000000b0e7421 */ /* 0x000fce0000000000 */
.L_x_96:
[----:B------:R-:W-:Y:S05]  /*4cd0*/  BSYNC.RECONVERGENT B0 ;  /* 0x0000000000007941 */ /* 0x000fea0003800200 */
.L_x_95:
        /* <DEDUP_REMOVED lines=9> */
.L_x_100:
[----:B------:R-:W0:Y:S02]  /*4d70*/  MUFU.RCP R16, R15 ;  /* 0x0000000f00107308 */ /* 0x000e240000001000 */
[----:B0-----:R-:W-:-:S04]  /*4d80*/  FFMA R11, R15, R16, -1 ;  /* 0xbf8000000f0b7423 */ /* 0x001fc80000000010 */
[----:B------:R-:W-:-:S04]  /*4d90*/  FADD.FTZ R11, -R11, -RZ ;  /* 0x800000ff0b0b7221 */ /* 0x000fc80000010100 */
[----:B------:R-:W-:-:S07]  /*4da0*/  FFMA R29, R16, R11, R16 ;  /* 0x0000000b101d7223 */ /* 0x000fce0000000010 */
.L_x_101:
[----:B------:R-:W-:Y:S05]  /*4db0*/  BSYNC.RECONVERGENT B2 ;  /* 0x0000000000027941 */ /* 0x000fea0003800200 */
.L_x_99:
        /* <DEDUP_REMOVED lines=72> */
.L_x_105:
[----:B------:R-:W-:Y:S01]  /*5240*/  FADD R11, R29, R29 ;  /* 0x0000001d1d0b7221 */ /* 0x000fe20000000000 */
[----:B------:R-:W-:Y:S06]  /*5250*/  BRA `(.L_x_103) ;  /* 0x0000000000047947 */ /* 0x000fec0003800000 */
.L_x_104:
[----:B------:R-:W-:-:S07]  /*5260*/  FADD R11, R29, 5 ;  /* 0x40a000001d0b7421 */ /* 0x000fce0000000000 */
.L_x_103:
[----:B------:R-:W-:Y:S05]  /*5270*/  BSYNC.RECONVERGENT B0 ;  /* 0x0000000000007941 */ /* 0x000fea0003800200 */
.L_x_102:
[----:B------:R-:W-:-:S07]  /*5280*/  FMUL R11, R11, R14 ;  /* 0x0000000e0b0b7220 */ /* 0x000fce0000400000 */
.L_x_94:
[----:B------:R-:W-:Y:S05]  /*5290*/  BSYNC.RECONVERGENT B1 ;  /* 0x0000000000017941 */ /* 0x000fea0003800200 */
.L_x_93:
[----:B------:R-:W2:Y:S01]  /*52a0*/  LDL.U8 R14, [R1+0x2] ;  /* 0x00000200010e7983 */ /* 0x000ea20000100000 */
[----:B------:R-:W-:Y:S03]  /*52b0*/  BSSY.RECONVERGENT B1, `(.L_x_106) ;  /* 0x00000b3000017945 */ /* 0x000fe60003800200 */
[----:B------:R0:W-:Y:S01]  /*52c0*/  STG.E desc[UR4][R6.64+0x4], R11 ;  /* 0x0000040b06007986 */ /* 0x0001e2000c101904 */
[----:B--2---:R-:W-:Y:S01]  /*52d0*/  ISETP.NE.AND P0, PT, R14, RZ, PT ;  /* 0x000000ff0e00720c */ /* 0x004fe20003f05270 */
[----:B------:R-:W-:-:S04]  /*52e0*/  FADD R14, RZ, R31 ;  /* 0x0000001fff0e7221 */ /* 0x000fc80000000000 */
[----:B------:R-:W-:Y:S01]  /*52f0*/  FADD R17, R14, R11 ;  /* 0x0000000b0e117221 */ /* 0x000fe20000000000 */
[----:B------:R-:W-:-:S07]  /*5300*/  HFMA2 R14, -RZ, RZ, 0, 0 ;  /* 0x00000000ff0e7431 */ /* 0x000fce00000001ff */
[----:B0-----:R-:W-:Y:S05]  /*5310*/  @P0 BRA `(.L_x_107) ;  /* 0x0000000800b00947 */ /* 0x001fea0003800000 */
[----:B------:R-:W2:Y:S02]  /*5320*/  LDG.E R11, desc[UR4][R36.64+0x8] ;  /* 0x00000804240b7981 */ /* 0x000ea4000c1e1900 */
[----:B--2---:R-:W-:-:S13]  /*5330*/  FSETP.NEU.AND P0, PT, R11, RZ, PT ;  /* 0x000000ff0b00720b */ /* 0x004fda0003f0d000 */
[----:B------:R-:W-:Y:S05]  /*5340*/  @!P0 BRA `(.L_x_107) ;  /* 0x0000000800a48947 */ /* 0x000fea0003800000 */
[----:B------:R-:W0:Y:S02]  /*5350*/  LDC.64 R14, c[0x4][0x48] ;  /* 0x01001200ff0e7b82 */ /* 0x000e240000000a00 */
[----:B0-----:R-:W-:-:S06]  /*5360*/  IMAD.WIDE R14, R12, 0x14, R14 ;  /* 0x000000140c0e7825 */ /* 0x001fcc00078e020e */
        /* <DEDUP_REMOVED lines=18> */
[----:B------:R-:W-:Y:S02]  /*5490*/  FFMA R29, R26, 1.1920928955078125e-07, R23 ;  /* 0x340000001a1d7823 */ /* 0x000fe40000000017 */
[----:B------:R-:W-:Y:S01]  /*54a0*/  FADD R26, R25, R25 ;  /* 0x00000019191a7221 */ /* 0x000fe20000000000 */
[CC--:B------:R-:W-:Y:S01]  /*54b0*/  FMUL R25, R14.reuse, R14.reuse ;  /* 0x0000000e0e197220 */ /* 0x0c0fe20000400000 */
[----:B------:R-:W-:Y:S02]  /*54c0*/  FFMA R23, R14, 1.4426950216293334961, R29 ;  /* 0x3fb8aa3b0e177823 */ /* 0x000fe4000000001d */
[----:B------:R-:W-:Y:S01]  /*54d0*/  FFMA R33, R33, -R14, R26 ;  /* 0x8000000e21217223 */ /* 0x000fe2000000001a */
[----:B------:R-:W-:Y:S01]  /*54e0*/  FFMA R26, R25, R28, 0.0032181653659790754318 ;  /* 0x3b52e7db191a7423 */ /* 0x000fe2000000001c */
[----:B------:R-:W-:-:S02]  /*54f0*/  FADD R29, R29, -R23 ;  /* 0x800000171d1d7221 */ /* 0x000fc40000000000 */
[----:B------:R-:W-:Y:S01]  /*5500*/  FMUL R33, R16, R33 ;  /* 0x0000002110217220 */ /* 0x000fe20000400000 */
[----:B------:R-:W-:Y:S01]  /*5510*/  FFMA R26, R25, R26, 0.018033718690276145935 ;  /* 0x3c93bb73191a7423 */ /* 0x000fe2000000001a */
[----:B------:R-:W-:-:S03]  /*5520*/  FFMA R16, R14, 1.4426950216293334961, R29 ;  /* 0x3fb8aa3b0e107823 */ /* 0x000fc6000000001d */
[----:B------:R-:W-:Y:S01]  /*5530*/  FFMA R26, R25, R26, 0.12022458761930465698 ;  /* 0x3df6384f191a7423 */ /* 0x000fe2000000001a */
[----:B------:R-:W-:-:S03]  /*5540*/  FFMA R29, R33, 1.4426950216293334961, R16 ;  /* 0x3fb8aa3b211d7823 */ /* 0x000fc60000000010 */
[----:B------:R-:W-:Y:S01]  /*5550*/  FMUL R25, R25, R26 ;  /* 0x0000001a19197220 */ /* 0x000fe20000400000 */
[----:B------:R-:W-:Y:S01]  /*5560*/  FFMA R16, R14, 1.9251366722983220825e-08, R29 ;  /* 0x32a55e340e107823 */ /* 0x000fe2000000001d */
[----:B------:R-:W-:Y:S02]  /*5570*/  HFMA2 R29, -RZ, RZ, 0.64013671875, -15.109375 ;  /* 0x391fcb8eff1d7431 */ /* 0x000fe400000001ff */
        /* <DEDUP_REMOVED lines=40> */
.L_x_111:
[----:B------:R-:W-:Y:S01]  /*5800*/  FADD R14, R15, R15 ;  /* 0x0000000f0f0e7221 */ /* 0x000fe20000000000 */
[----:B------:R-:W-:Y:S06]  /*5810*/  BRA `(.L_x_109) ;  /* 0x0000000000047947 */ /* 0x000fec0003800000 */
.L_x_110:
[----:B------:R-:W-:-:S07]  /*5820*/  FADD R14, R15, 1 ;  /* 0x3f8000000f0e7421 */ /* 0x000fce0000000000 */
.L_x_109:
[----:B------:R-:W-:Y:S05]  /*5830*/  BSYNC.RECONVERGENT B0 ;  /* 0x0000000000007941 */ /* 0x000fea0003800200 */
.L_x_108:
        /* <DEDUP_REMOVED lines=8> */
.L_x_113:
[----:B------:R-:W0:Y:S02]  /*58c0*/  MUFU.RCP R16, R11 ;  /* 0x0000000b00107308 */ /* 0x000e240000001000 */
[----:B0-----:R-:W-:-:S04]  /*58d0*/  FFMA R15, R11, R16, -1 ;  /* 0xbf8000000b0f7423 */ /* 0x001fc80000000010 */
[----:B------:R-:W-:-:S04]  /*58e0*/  FADD.FTZ R15, -R15, -RZ ;  /* 0x800000ff0f0f7221 */ /* 0x000fc80000010100 */
[----:B------:R-:W-:-:S07]  /*58f0*/  FFMA R29, R16, R15, R16 ;  /* 0x0000000f101d7223 */ /* 0x000fce0000000010 */
.L_x_114:
[----:B------:R-:W-:Y:S05]  /*5900*/  BSYNC.RECONVERGENT B2 ;  /* 0x0000000000027941 */ /* 0x000fea0003800200 */
.L_x_112:
        /* <DEDUP_REMOVED lines=72> */
.L_x_118:
[----:B------:R-:W-:Y:S01]  /*5d90*/  FADD R11, R29, R29 ;  /* 0x0000001d1d0b7221 */ /* 0x000fe20000000000 */
[----:B------:R-:W-:Y:S06]  /*5da0*/  BRA `(.L_x_116) ;  /* 0x0000000000047947 */ /* 0x000fec0003800000 */
.L_x_117:
[----:B------:R-:W-:-:S07]  /*5db0*/  FADD R11, R29, 5 ;  /* 0x40a000001d0b7421 */ /* 0x000fce0000000000 */
.L_x_116:
[----:B------:R-:W-:Y:S05]  /*5dc0*/  BSYNC.RECONVERGENT B0 ;  /* 0x0000000000007941 */ /* 0x000fea0003800200 */
.L_x_115:
[----:B------:R-:W-:-:S07]  /*5dd0*/  FMUL R14, R11, R14 ;  /* 0x0000000e0b0e7220 */ /* 0x000fce0000400000 */
.L_x_107:
[----:B------:R-:W-:Y:S05]  /*5de0*/  BSYNC.RECONVERGENT B1 ;  /* 0x0000000000017941 */ /* 0x000fea0003800200 */
.L_x_106:
        /* <DEDUP_REMOVED lines=11> */
[----:B0-----:R-:W-:-:S06]  /*5ea0*/  IMAD.WIDE R14, R12, 0x14, R14 ;  /* 0x000000140c0e7825 */ /* 0x001fcc00078e020e */
        /* <DEDUP_REMOVED lines=9> */
[----:B------:R-:W-:-:S05]  /*5f40*/  IADD3 R26, PT, PT, R26, -R25, RZ ;  /* 0x800000191a1a7210 */ /* 0x000fca0007ffe0ff */
[C---:B------:R-:W-:Y:S01]  /*5f50*/  FADD R11, R26.reuse, 1 ;  /* 0x3f8000001a0b7421 */ /* 0x040fe20000000000 */
[----:B------:R-:W-:-:S04]  /*5f60*/  FADD R33, R26, -1 ;  /* 0xbf8000001a217421 */ /* 0x000fc80000000000 */
[----:B------:R-:W-:Y:S01]  /*5f70*/  FADD R26, R33, R33 ;  /* 0x00000021211a7221 */ /* 0x000fe20000000000 */
[----:B------:R-:W0:Y:S03]  /*5f80*/  MUFU.RCP R11, R11 ;  /* 0x0000000b000b7308 */ /* 0x000e260000001000 */
[----:B0-----:R-:W-:Y:S01]  /*5f90*/  FMUL R14, R11, R26 ;  /* 0x0000001a0b0e7220 */ /* 0x001fe20000400000 */
[----:B------:R-:W-:-:S03]  /*5fa0*/  I2FP.F32.S32 R26, R25 ;  /* 0x00000019001a7245 */ /* 0x000fc60000201400 */
[----:B------:R-:W-:Y:S01]  /*5fb0*/  FADD R28, R33, -R14 ;  /* 0x8000000e211c7221 */ /* 0x000fe20000000000 */
[----:B------:R-:W-:Y:S01]  /*5fc0*/  FMUL R25, R14, R14 ;  /* 0x0000000e0e197220 */ /* 0x000fe20000400000 */
[----:B------:R-:W-:Y:S02]  /*5fd0*/  FFMA R29, R26, 1.1920928955078125e-07, R29 ;  /* 0x340000001a1d7823 */ /* 0x000fe4000000001d */
[----:B------:R-:W-:-:S04]  /*5fe0*/  FADD R28, R28, R28 ;  /* 0x0000001c1c1c7221 */ /* 0x000fc80000000000 */
[----:B------:R-:W-:Y:S01]  /*5ff0*/  FFMA R26, R33, -R14, R28 ;  /* 0x8000000e211a7223 */ /* 0x000fe2000000001c */
[----:B------:R-:W-:-:S03]  /*6000*/  MOV R28, 0x3a2c32e4 ;  /* 0x3a2c32e4001c7802 */ /* 0x000fc60000000f00 */
        /* <DEDUP_REMOVED lines=27> */
[C---:B------:R-:W-:Y:S02]  /*61c0*/  FFMA R26, R11.reuse, R28, 0.0013391353422775864601 ;  /* 0x3aaf85ed0b1a7423 */ /* 0x040fe4000000001c */
[----:B------:R0:W1:Y:S02]  /*61d0*/  F2I.NTZ R28, R14 ;  /* 0x0000000e001c7305 */ /* 0x0000640000203100 */
[----:B------:R-:W-:-:S04]  /*61e0*/  FFMA R26, R11, R26, 0.0096188392490148544312 ;  /* 0x3c1d98560b1a7423 */ /* 0x000fc8000000001a */
[----:B------:R-:W-:Y:S01]  /*61f0*/  FFMA R26, R11, R26, 0.055503588169813156128 ;  /* 0x3d6357bb0b1a7423 */ /* 0x000fe2000000001a */
[----:B0-----:R-:W-:-:S03]  /*6200*/  MOV R14, 0x3f800000 ;  /* 0x3f800000000e7802 */ /* 0x001fc60000000f00 */
[----:B------:R-:W-:-:S04]  /*6210*/  FFMA R26, R11, R26, 0.24022644758224487305 ;  /* 0x3e75fdec0b1a7423 */ /* 0x000fc8000000001a */
[----:B------:R-:W-:Y:S01]  /*6220*/  FFMA R26, R11, R26, 0.69314718246459960938 ;  /* 0x3f3172180b1a7423 */ /* 0x000fe2000000001a */
[----:B-1----:R-:W-:-:S03]  /*6230*/  LEA R28, R28, -R25, 0x17 ;  /* 0x800000191c1c7211 */ /* 0x002fc600078eb8ff */
[----:B------:R-:W-:Y:S01]  /*6240*/  FFMA R26, R11, R26, 1 ;  /* 0x3f8000000b1a7423 */ /* 0x000fe2000000001a */
[----:B------:R-:W-:-:S05]  /*6250*/  IADD3 R11, PT, PT, R25, 0x7f000000, RZ ;  /* 0x7f000000190b7810 */ /* 0x000fca0007ffe0ff */
        /* <DEDUP_REMOVED lines=14> */
.L_x_124:
[----:B------:R-:W-:Y:S01]  /*6340*/  FADD R14, R15, R15 ;  /* 0x0000000f0f0e7221 */ /* 0x000fe20000000000 */
[----:B------:R-:W-:Y:S06]  /*6350*/  BRA `(.L_x_122) ;  /* 0x0000000000047947 */ /* 0x000fec0003800000 */
.L_x_123:
[----:B------:R-:W-:-:S07]  /*6360*/  FADD R14, R15, 1 ;  /* 0x3f8000000f0e7421 */ /* 0x000fce0000000000 */
.L_x_122:
[----:B------:R-:W-:Y:S05]  /*6370*/  BSYNC.RECONVERGENT B0 ;  /* 0x0000000000007941 */ /* 0x000fea0003800200 */
.L_x_121:
        /* <DEDUP_REMOVED lines=9> */
.L_x_126:
[----:B------:R-:W0:Y:S02]  /*6410*/  MUFU.RCP R26, R23 ;  /* 0x00000017001a7308 */ /* 0x000e240000001000 */
[----:B0-----:R-:W-:-:S04]  /*6420*/  FFMA R11, R23, R26, -1 ;  /* 0xbf800000170b7423 */ /* 0x001fc8000000001a */
[----:B------:R-:W-:-:S04]  /*6430*/  FADD.FTZ R11, -R11, -RZ ;  /* 0x800000ff0b0b7221 */ /* 0x000fc80000010100 */
[----:B------:R-:W-:-:S07]  /*6440*/  FFMA R29, R26, R11, R26 ;  /* 0x0000000b1a1d7223 */ /* 0x000fce000000001a */
.L_x_127:
[----:B------:R-:W-:Y:S05]  /*6450*/  BSYNC.RECONVERGENT B2 ;  /* 0x0000000000027941 */ /* 0x000fea0003800200 */
.L_x_125:
        /* <DEDUP_REMOVED lines=18> */
[----:B------:R-:W-:Y:S01]  /*6580*/  FMUL R23, R15, R15 ;  /* 0x0000000f0f177220 */ /* 0x000fe20000400000 */
[----:B------:R-:W-:-:S04]  /*6590*/  FADD R25, R25, R25 ;  /* 0x0000001919197221 */ /* 0x000fc80000000000 */
[----:B------:R-:W-:-:S04]  /*65a0*/  FFMA R28, R28, -R15, R25 ;  /* 0x8000000f1c1c7223 */ /* 0x000fc80000000019 */
[----:B------:R-:W-:Y:S01]  /*65b0*/  FMUL R25, R11, R28 ;  /* 0x0000001c0b197220 */ /* 0x000fe20000400000 */
[----:B------:R-:W-:Y:S01]  /*65c0*/  FFMA R28, R23, R30, 0.0032181653659790754318 ;  /* 0x3b52e7db171c7423 */ /* 0x000fe2000000001e */
[----:B------:R-:W-:-:S03]  /*65d0*/  FFMA R11, R15, 1.4426950216293334961, R26 ;  /* 0x3fb8aa3b0f0b7823 */ /* 0x000fc6000000001a */
[----:B------:R-:W-:Y:S01]  /*65e0*/  FFMA R28, R23, R28, 0.018033718690276145935 ;  /* 0x3c93bb73171c7423 */ /* 0x000fe2000000001c */
[----:B------:R-:W-:-:S03]  /*65f0*/  FADD R26, R26, -R11 ;  /* 0x8000000b1a1a7221 */ /* 0x000fc60000000000 */
[----:B------:R-:W-:Y:S01]  /*6600*/  FFMA R28, R23, R28, 0.12022458761930465698 ;  /* 0x3df6384f171c7423 */ /* 0x000fe2000000001c */
[----:B------:R-:W-:-:S03]  /*6610*/  FFMA R26, R15, 1.4426950216293334961, R26 ;  /* 0x3fb8aa3b0f1a7823 */ /* 0x000fc6000000001a */
[----:B------:R-:W-:Y:S01]  /*6620*/  FMUL R28, R23, R28 ;  /* 0x0000001c171c7220 */ /* 0x000fe20000400000 */
[----:B------:R-:W-:-:S03]  /*6630*/  FFMA R26, R25, 1.4426950216293334961, R26 ;  /* 0x3fb8aa3b191a7823 */ /* 0x000fc6000000001a */
[----:B------:R-:W-:Y:S01]  /*6640*/  FMUL R23, R28, 3 ;  /* 0x404000001c177820 */ /* 0x000fe20000400000 */
[----:B------:R-:W-:-:S04]  /*6650*/  FFMA R26, R15, 1.9251366722983220825e-08, R26 ;  /* 0x32a55e340f1a7823 */ /* 0x000fc8000000001a */
        /* <DEDUP_REMOVED lines=10> */
[----:B------:R-:W-:Y:S01]  /*6700*/  MOV R30, 0x391fcb8e ;  /* 0x391fcb8e001e7802 */ /* 0x000fe20000000f00 */
[----:B------:R-:W1:Y:S01]  /*6710*/  F2I.NTZ R23, R15 ;  /* 0x0000000f00177305 */ /* 0x000e620000203100 */
[----:B0-----:R-:W-:Y:S01]  /*6720*/  FADD R28, R15, -R26 ;  /* 0x8000001a0f1c7221 */ /* 0x001fe20000000000 */
[----:B------:R-:W-:-:S03]  /*6730*/  FSETP.GT.AND P0, PT, R26, RZ, PT ;  /* 0x000000ff1a00720b */ /* 0x000fc60003f04000 */
[----:B------:R-:W-:Y:S01]  /*6740*/  FADD R11, R11, R28 ;  /* 0x0000001c0b0b7221 */ /* 0x000fe20000000000 */
[----:B------:R-:W-:Y:S02]  /*6750*/  SEL R26, RZ, 0x83000000, P0 ;  /* 0x83000000ff1a7807 */ /* 0x000fe40000000000 */
[----:B------:R-:W-:Y:S01]  /*6760*/  FSETP.GT.AND P0, PT, |R15|, 152, PT ;  /* 0x431800000f00780b */ /* 0x000fe20003f04200 */
[----:B------:R-:W-:-:S04]  /*6770*/  FFMA R28, R11, R30, 0.0013391353422775864601 ;  /* 0x3aaf85ed0b1c7423 */ /* 0x000fc8000000001e */
        /* <DEDUP_REMOVED lines=22> */
.L_x_131:
[----:B------:R-:W-:Y:S01]  /*68e0*/  FADD R11, R29, R29 ;  /* 0x0000001d1d0b7221 */ /* 0x000fe20000000000 */
[----:B------:R-:W-:Y:S06]  /*68f0*/  BRA `(.L_x_129) ;  /* 0x0000000000047947 */ /* 0x000fec0003800000 */
.L_x_130:
[----:B------:R-:W-:-:S07]  /*6900*/  FADD R11, R29, 5 ;  /* 0x40a000001d0b7421 */ /* 0x000fce0000000000 */
.L_x_129:
[----:B------:R-:W-:Y:S05]  /*6910*/  BSYNC.RECONVERGENT B0 ;  /* 0x0000000000007941 */ /* 0x000fea0003800200 */
.L_x_128:
[----:B------:R-:W-:-:S07]  /*6920*/  FMUL R11, R11, R14 ;  /* 0x0000000e0b0b7220 */ /* 0x000fce0000400000 */
.L_x_120:
[----:B------:R-:W-:Y:S05]  /*6930*/  BSYNC.RECONVERGENT B1 ;  /* 0x0000000000017941 */ /* 0x000fea0003800200 */
.L_x_119:
[----:B------:R-:W2:Y:S01]  /*6940*/  LDL.U8 R14, [R1+0x4] ;  /* 0x00000400010e7983 */ /* 0x000ea20000100000 */
[----:B------:R-:W-:Y:S01]  /*6950*/  BSSY.RECONVERGENT B1, `(.L_x_132) ;  /* 0x00000b2000017945 */ /* 0x000fe20003800200 */
[----:B------:R-:W-:Y:S02]  /*6960*/  HFMA2 R25, -RZ, RZ, 0, 0 ;  /* 0x00000000ff197431 */ /* 0x000fe400000001ff */
[----:B------:R-:W-:Y:S01]  /*6970*/  FADD R15, R16, R11 ;  /* 0x0000000b100f7221 */ /* 0x000fe20000000000 */
[----:B------:R0:W-:Y:S01]  /*6980*/  STG.E desc[UR4][R6.64+0xc], R11 ;  /* 0x00000c0b06007986 */ /* 0x0001e2000c101904 */
[----:B--2---:R-:W-:-:S13]  /*6990*/  ISETP.NE.AND P0, PT, R14, RZ, PT ;  /* 0x000000ff0e00720c */ /* 0x004fda0003f05270 */
        /* <DEDUP_REMOVED lines=11> */
[----:B------:R-:W-:-:S04]  /*6a50*/  FSEL R14, R23, |R28|, !P0 ;  /* 0x4000001c170e7208 */ /* 0x000fc80004000000 */
[----:B------:R-:W-:-:S04]  /*6a60*/  IADD3 R25, PT, PT, R14, -0x3f3504f3, RZ ;  /* 0xc0cafb0d0e197810 */ /* 0x000fc80007ffe0ff */
[----:B------:R-:W-:-:S04]  /*6a70*/  LOP3.LUT R25, R25, 0xff800000, RZ, 0xc0, !PT ;  /* 0xff80000019197812 */ /* 0x000fc800078ec0ff */
[----:B------:R-:W-:-:S05]  /*6a80*/  IADD3 R14, PT, PT, R14, -R25, RZ ;  /* 0x800000190e0e7210 */ /* 0x000fca0007ffe0ff */
[C---:B------:R-:W-:Y:S01]  /*6a90*/  FADD R23, R14.reuse, 1 ;  /* 0x3f8000000e177421 */ /* 0x040fe20000000000 */
[----:B------:R-:W-:-:S04]  /*6aa0*/  FADD R33, R14, -1 ;  /* 0xbf8000000e217421 */ /* 0x000fc80000000000 */
[----:B------:R-:W-:Y:S01]  /*6ab0*/  FADD R14, R33, R33 ;  /* 0x00000021210e7221 */ /* 0x000fe20000000000 */
[----:B------:R-:W0:Y:S03]  /*6ac0*/  MUFU.RCP R23, R23 ;  /* 0x0000001700177308 */ /* 0x000e260000001000 */
[----:B0-----:R-:W-:-:S04]  /*6ad0*/  FMUL R14, R23, R14 ;  /* 0x0000000e170e7220 */ /* 0x001fc80000400000 */
[----:B------:R-:W-:-:S04]  /*6ae0*/  FADD R26, R33, -R14 ;  /* 0x8000000e211a7221 */ /* 0x000fc80000000000 */
[----:B------:R-:W-:-:S04]  /*6af0*/  FADD R26, R26, R26 ;  /* 0x0000001a1a1a7221 */ /* 0x000fc80000000000 */
[----:B------:R-:W-:Y:S01]  /*6b00*/  FFMA R30, R33, -R14, R26 ;  /* 0x8000000e211e7223 */ /* 0x000fe2000000001a */
[----:B------:R-:W-:Y:S02]  /*6b10*/  I2FP.F32.S32 R26, R25 ;  /* 0x00000019001a7245 */ /* 0x000fe40000201400 */
[----:B------:R-:W-:Y:S02]  /*6b20*/  FSEL R25, RZ, -24, P0 ;  /* 0xc1c00000ff197808 */ /* 0x000fe40000000000 */
[----:B------:R-:W-:-:S03]  /*6b30*/  MOV R33, 0x3a2c32e4 ;  /* 0x3a2c32e400217802 */ /* 0x000fc60000000f00 */
[----:B------:R-:W-:Y:S01]  /*6b40*/  FFMA R29, R26, 1.1920928955078125e-07, R25 ;  /* 0x340000001a1d7823 */ /* 0x000fe20000000019 */
[C---:B------:R-:W-:Y:S01]  /*6b50*/  FMUL R26, R14.reuse, R14 ;  /* 0x0000000e0e1a7220 */ /* 0x040fe20000400000 */
[----:B------:R-:W-:Y:S02]  /*6b60*/  FMUL R25, R23, R30 ;  /* 0x0000001e17197220 */ /* 0x000fe40000400000 */
        /* <DEDUP_REMOVED lines=21> */
[----:B0-----:R-:W-:Y:S01]  /*6cc0*/  FADD R26, R14, -R25 ;  /* 0x800000190e1a7221 */ /* 0x001fe20000000000 */
[----:B------:R-:W-:Y:S02]  /*6cd0*/  FSETP.GT.AND P0, PT, R25, RZ, PT ;  /* 0x000000ff1900720b */ /* 0x000fe40003f04000 */
[----:B------:R0:W1:Y:S01]  /*6ce0*/  F2I.NTZ R25, R14 ;  /* 0x0000000e00197305 */ /* 0x0000620000203100 */
[----:B------:R-:W-:-:S04]  /*6cf0*/  FADD R23, R23, R26 ;  /* 0x0000001a17177221 */ /* 0x000fc80000000000 */
[C---:B------:R-:W-:Y:S01]  /*6d00*/  FFMA R26, R23.reuse, R30, 0.0013391353422775864601 ;  /* 0x3aaf85ed171a7423 */ /* 0x040fe2000000001e */
[----:B------:R-:W-:Y:S02]  /*6d10*/  SEL R30, RZ, 0x83000000, P0 ;  /* 0x83000000ff1e7807 */ /* 0x000fe40000000000 */
[----:B------:R-:W-:Y:S01]  /*6d20*/  FSETP.GT.AND P0, PT, |R14|, 152, PT ;  /* 0x431800000e00780b */ /* 0x000fe20003f04200 */
[----:B------:R-:W-:Y:S01]  /*6d30*/  FFMA R26, R23, R26, 0.0096188392490148544312 ;  /* 0x3c1d9856171a7423 */ /* 0x000fe2000000001a */
[----:B0-----:R-:W-:-:S03]  /*6d40*/  MOV R14, 0x3f800000 ;  /* 0x3f800000000e7802 */ /* 0x001fc60000000f00 */
        /* <DEDUP_REMOVED lines=20> */
.L_x_137:
[----:B------:R-:W-:Y:S01]  /*6e90*/  FADD R14, R28, R28 ;  /* 0x0000001c1c0e7221 */ /* 0x000fe20000000000 */
[----:B------:R-:W-:Y:S06]  /*6ea0*/  BRA `(.L_x_135) ;  /* 0x0000000000047947 */ /* 0x000fec0003800000 */
.L_x_136:
[----:B------:R-:W-:-:S07]  /*6eb0*/  FADD R14, R28, 1 ;  /* 0x3f8000001c0e7421 */ /* 0x000fce0000000000 */
.L_x_135:
[----:B------:R-:W-:Y:S05]  /*6ec0*/  BSYNC.RECONVERGENT B0 ;  /* 0x0000000000007941 */ /* 0x000fea0003800200 */
.L_x_134:
        /* <DEDUP_REMOVED lines=8> */
.L_x_139:
[----:B------:R-:W0:Y:S02]  /*6f50*/  MUFU.RCP R26, R11 ;  /* 0x0000000b001a7308 */ /* 0x000e240000001000 */
[----:B0-----:R-:W-:-:S04]  /*6f60*/  FFMA R23, R11, R26, -1 ;  /* 0xbf8000000b177423 */ /* 0x001fc8000000001a */
[----:B------:R-:W-:-:S04]  /*6f70*/  FADD.FTZ R23, -R23, -RZ ;  /* 0x800000ff17177221 */ /* 0x000fc80000010100 */
[----:B------:R-:W-:-:S07]  /*6f80*/  FFMA R29, R26, R23, R26 ;  /* 0x000000171a1d7223 */ /* 0x000fce000000001a */
.L_x_140:
[----:B------:R-:W-:Y:S05]  /*6f90*/  BSYNC.RECONVERGENT B2 ;  /* 0x0000000000027941 */ /* 0x000fea0003800200 */
.L_x_138:
[C---:B------:R-:W-:Y:S01]  /*6fa0*/  FMUL R26, |R29|.reuse, 16777216 ;  /* 0x4b8000001d1a7820 */ /* 0x040fe20000400200 */
[C---:B------:R-:W-:Y:S01]  /*6fb0*/  FSETP.GEU.AND P0, PT, |R29|.reuse, 1.175494350822287508e-38, PT ;  /* 0x008000001d00780b */ /* 0x040fe20003f0e200 */
[----:B------:R-:W-:Y:S01]  /*6fc0*/  BSSY.RECONVERGENT B0, `(.L_x_141) ;  /* 0x0000049000007945 */ /* 0x000fe20003800200 */
        /* <DEDUP_REMOVED lines=13> */
[----:B------:R-:W-:Y:S01]  /*70a0*/  I2FP.F32.S32 R26, R25 ;  /* 0x00000019001a7245 */ /* 0x000fe20000201400 */
[----:B------:R-:W-:Y:S01]  /*70b0*/  HFMA2 R33, -RZ, RZ, 0.771484375, 0.21533203125 ;  /* 0x3a2c32e4ff217431 */ /* 0x000fe200000001ff */
[----:B------:R-:W-:-:S05]  /*70c0*/  FSEL R25, RZ, -24, P0 ;  /* 0xc1c00000ff197808 */ /* 0x000fca0000000000 */
[----:B------:R-:W-:Y:S01]  /*70d0*/  FFMA R28, R26, 1.1920928955078125e-07, R25 ;  /* 0x340000001a1c7823 */ /* 0x000fe20000000019 */
[----:B------:R-:W-:Y:S01]  /*70e0*/  FMUL R26, R11, R11 ;  /* 0x0000000b0b1a7220 */ /* 0x000fe20000400000 */
        /* <DEDUP_REMOVED lines=35> */
[----:B-1----:R-:W-:Y:S01]  /*7320*/  LEA R26, R25, -R26, 0x17 ;  /* 0x8000001a191a7211 */ /* 0x002fe200078eb8ff */
[----:B------:R-:W-:Y:S02]  /*7330*/  HFMA2 R25, -RZ, RZ, 1.875, 0 ;  /* 0x3f800000ff197431 */ /* 0x000fe400000001ff */
        /* <DEDUP_REMOVED lines=14> */
.L_x_144:
[----:B------:R-:W-:Y:S01]  /*7420*/  FADD R25, R29, R29 ;  /* 0x0000001d1d197221 */ /* 0x000fe20000000000 */
[----:B------:R-:W-:Y:S06]  /*7430*/  BRA `(.L_x_142) ;  /* 0x0000000000047947 */ /* 0x000fec0003800000 */
.L_x_143:
[----:B------:R-:W-:-:S07]  /*7440*/  FADD R25, R29, 5 ;  /* 0x40a000001d197421 */ /* 0x000fce0000000000 */
.L_x_142:
[----:B------:R-:W-:Y:S05]  /*7450*/  BSYNC.RECONVERGENT B0 ;  /* 0x0000000000007941 */ /* 0x000fea0003800200 */
.L_x_141:
[----:B------:R-:W-:-:S07]  /*7460*/  FMUL R25, R25, R14 ;  /* 0x0000000e19197220 */ /* 0x000fce0000400000 */
.L_x_133:
[----:B------:R-:W-:Y:S05]  /*7470*/  BSYNC.RECONVERGENT B1 ;  /* 0x0000000000017941 */ /* 0x000fea0003800200 */
.L_x_132:
[----:B------:R-:W-:Y:S01]  /*7480*/  SHF.R.U32.HI R14, RZ, 0x2, R13 ;  /* 0x00000002ff0e7819 */ /* 0x000fe2000001160d */
[----:B------:R-:W-:Y:S01]  /*7490*/  FADD R26, R15, R25 ;  /* 0x000000190f1a7221 */ /* 0x000fe20000000000 */
[----:B------:R-:W-:Y:S01]  /*74a0*/  SHF.L.U32 R11, R22, 0x4, RZ ;  /* 0x00000004160b7819 */ /* 0x000fe200000006ff */
[----:B------:R0:W-:Y:S01]  /*74b0*/  STG.E desc[UR4][R6.64+0x10], R25 ;  /* 0x0000101906007986 */ /* 0x0001e2000c101904 */
[----:B------:R-:W-:Y:S01]  /*74c0*/  LOP3.LUT R14, R14, R13, RZ, 0x3c, !PT ;  /* 0x0000000d0e0e7212 */ /* 0x000fe200078e3cff */
[----:B------:R-:W-:Y:S03]  /*74d0*/  BSSY.RECONVERGENT B0, `(.L_x_145) ;  /* 0x0000018000007945 */ /* 0x000fe60003800200 */
[----:B------:R-:W-:-:S04]  /*74e0*/  SHF.L.U32 R13, R14, 0x1, RZ ;  /* 0x000000010e0d7819 */ /* 0x000fc800000006ff */
[----:B------:R-:W-:-:S04]  /*74f0*/  LOP3.LUT R11, R22, R11, R13, 0x96, !PT ;  /* 0x0000000b160b7212 */ /* 0x000fc800078e960d */
[----:B------:R-:W-:Y:S01]  /*7500*/  LOP3.LUT R23, R11, R14, RZ, 0x3c, !PT ;  /* 0x0000000e0b177212 */ /* 0x000fe200078e3cff */
[----:B------:R-:W-:-:S03]  /*7510*/  HFMA2 R14, -RZ, RZ, 0.1171875, 0 ;  /* 0x2f800000ff0e7431 */ /* 0x000fc600000001ff */
        /* <DEDUP_REMOVED lines=19> */
.L_x_146:
[----:B------:R-:W-:Y:S05]  /*7650*/  BSYNC.RECONVERGENT B0 ;  /* 0x0000000000007941 */ /* 0x000fea0003800200 */
.L_x_145:
[----:B------:R-:W-:Y:S01]  /*7660*/  HFMA2 R15, -RZ, RZ, 0, 5.9604644775390625e-08 ;  /* 0x00000001ff0f7431 */ /* 0x000fe200000001ff */
[----:B------:R-:W-:Y:S01]  /*7670*/  IADD3 R13, PT, PT, R1, R14, RZ ;  /* 0x0000000e010d7210 */ /* 0x000fe20007ffe0ff */
[C---:B------:R-:W-:Y:S02]  /*7680*/  IMAD.WIDE R16, R14.reuse, 0x4, R36 ;  /* 0x000000040e107825 */ /* 0x040fe400078e0224 */
[----:B------:R-:W0:Y:S02]  /*7690*/  LDC.64 R36, c[0x4][0x40] ;  /* 0x01001000ff247b82 */ /* 0x000e240000000a00 */
[----:B------:R1:W-:Y:S04]  /*76a0*/  STL.U8 [R13], R15 ;  /* 0x0000000f0d007387 */ /* 0x0003e80000100000 */
[----:B------:R-:W2:Y:S04]  /*76b0*/  LDL.U8 R11, [R1] ;  /* 0x00000000010b7983 */ /* 0x000ea80000100000 */
[----:B------:R-:W3:Y:S01]  /*76c0*/  LDG.E R26, desc[UR4][R16.64] ;  /* 0x00000004101a7981 */ /* 0x000ee2000c1e1900 */
[----:B------:R-:W-:Y:S01]  /*76d0*/  BSSY.RECONVERGENT B1, `(.L_x_147) ;  /* 0x00000b3000017945 */ /* 0x000fe20003800200 */
[----:B------:R-:W-:Y:S01]  /*76e0*/  MOV R31, RZ ;  /* 0x000000ff001f7202 */ /* 0x000fe20000000f00 */
[----:B0-----:R-:W-:Y:S01]  /*76f0*/  IMAD.WIDE R36, R14, 0x14, R36 ;  /* 0x000000140e247825 */ /* 0x001fe200078e0224 */
[----:B--2---:R-:W-:-:S03]  /*7700*/  ISETP.NE.AND P0, PT, R11, RZ, PT ;  /* 0x000000ff0b00720c */ /* 0x004fc60003f05270 */
[----:B-----5:R-:W-:-:S04]  /*7710*/  FADD R11, RZ, R24 ;  /* 0x00000018ff0b7221 */ /* 0x020fc80000000000 */
[----:B---3--:R-:W-:-:S06]  /*7720*/  FADD R26, R26, R11 ;  /* 0x0000000b1a1a7221 */ /* 0x008fcc0000000000 */
[----:B-1----:R-:W-:Y:S05]  /*7730*/  @P0 BRA `(.L_x_148) ;  /* 0x0000000800b00947 */ /* 0x002fea0003800000 */
[----:B------:R-:W2:Y:S02]  /*7740*/  LDG.E R11, desc[UR4][R36.64] ;  /* 0x00000004240b7981 */ /* 0x000ea4000c1e1900 */
[----:B--2---:R-:W-:-:S13]  /*7750*/  FSETP.NEU.AND P0, PT, R11, RZ, PT ;  /* 0x000000ff0b00720b */ /* 0x004fda0003f0d000 */
[----:B------:R-:W-:Y:S05]  /*7760*/  @!P0 BRA `(.L_x_148) ;  /* 0x0000000800a48947 */ /* 0x000fea0003800000 */
[----:B------:R-:W0:Y:S02]  /*7770*/  LDC.64 R16, c[0x4][0x48] ;  /* 0x01001200ff107b82 */ /* 0x000e240000000a00 */
[----:B0-----:R-:W-:-:S05]  /*7780*/  IMAD.WIDE R16, R14, 0x14, R16 ;  /* 0x000000140e107825 */ /* 0x001fca00078e0210 */
        /* <DEDUP_REMOVED lines=17> */
[----:B------:R-:W-:-:S04]  /*78a0*/  FADD R25, R29, -R16 ;  /* 0x800000101d197221 */ /* 0x000fc80000000000 */
[----:B------:R-:W-:Y:S01]  /*78b0*/  FADD R28, R25, R25 ;  /* 0x00000019191c7221 */ /* 0x000fe20000000000 */
[----:B------:R-:W-:Y:S01]  /*78c0*/  FFMA R25, R24, 1.1920928955078125e-07, R17 ;  /* 0x3400000018197823 */ /* 0x000fe20000000011 */
[CC--:B------:R-:W-:Y:S02]  /*78d0*/  FMUL R24, R16.reuse, R16.reuse ;  /* 0x0000001010187220 */ /* 0x0c0fe40000400000 */
[----:B------:R-:W-:Y:S01]  /*78e0*/  FFMA R28, R29, -R16, R28 ;  /* 0x800000101d1c7223 */ /* 0x000fe2000000001c */
[----:B------:R-:W-:Y:S01]  /*78f0*/  FFMA R17, R16, 1.4426950216293334961, R25 ;  /* 0x3fb8aa3b10117823 */ /* 0x000fe20000000019 */
[C---:B------:R-:W-:Y:S01]  /*7900*/  FFMA R29, R24.reuse, R31, 0.0032181653659790754318 ;  /* 0x3b52e7db181d7423 */ /* 0x040fe2000000001f */
[----:B------:R-:W-:Y:S02]  /*7910*/  HFMA2 R31, -RZ, RZ, 1.875, 0 ;  /* 0x3f800000ff1f7431 */ /* 0x000fe400000001ff */
[----:B------:R-:W-:Y:S01]  /*7920*/  FMUL R28, R15, R28 ;  /* 0x0000001c0f1c7220 */ /* 0x000fe20000400000 */
        /* <DEDUP_REMOVED lines=16> */
[----:B------:R-:W-:Y:S02]  /*7a30*/  MOV R28, 0x391fcb8e ;  /* 0x391fcb8e001c7802 */ /* 0x000fe40000000f00 */
[----:B------:R-:W-:Y:S01]  /*7a40*/  FSETP.GEU.AND P1, PT, R15, RZ, PT ;  /* 0x000000ff0f00720b */ /* 0x000fe20003f2e000 */
        /* <DEDUP_REMOVED lines=29> */
.L_x_152:
[----:B------:R-:W-:Y:S01]  /*7c20*/  FADD R31, R13, R13 ;  /* 0x0000000d0d1f7221 */ /* 0x000fe20000000000 */
[----:B------:R-:W-:Y:S06]  /*7c30*/  BRA `(.L_x_150) ;  /* 0x0000000000047947 */ /* 0x000fec0003800000 */
.L_x_151:
[----:B------:R-:W-:-:S07]  /*7c40*/  FADD R31, R13, 1 ;  /* 0x3f8000000d1f7421 */ /* 0x000fce0000000000 */
.L_x_150:
[----:B------:R-:W-:Y:S05]  /*7c50*/  BSYNC.RECONVERGENT B0 ;  /* 0x0000000000007941 */ /* 0x000fea0003800200 */
.L_x_149:
[----:B------:R-:W-:Y:S01]  /*7c60*/  IADD3 R13, PT, PT, R11, 0x1800000, RZ ;  /* 0x018000000b0d7810 */ /* 0x000fe20007ffe0ff */
[----:B------:R-:W-:Y:S03]  /*7c70*/  BSSY.RECONVERGENT B2, `(.L_x_153) ;  /* 0x000000b000027945 */ /* 0x000fe60003800200 */
[----:B------:R-:W-:-:S04]  /*7c80*/  LOP3.LUT R13, R13, 0x7f800000, RZ, 0xc0, !PT ;  /* 0x7f8000000d0d7812 */ /* 0x000fc800078ec0ff */
[----:B------:R-:W-:-:S13]  /*7c90*/  ISETP.GT.U32.AND P0, PT, R13, 0x1ffffff, PT ;  /* 0x01ffffff0d00780c */ /* 0x000fda0003f04070 */
[----:B------:R-:W-:Y:S05]  /*7ca0*/  @P0 BRA `(.L_x_154) ;  /* 0x00000000000c0947 */ /* 0x000fea0003800000 */
[----:B------:R-:W-:-:S07]  /*7cb0*/  MOV R28, 0x7cd0 ;  /* 0x00007cd0001c7802 */ /* 0x000fce0000000f00 */
[----:B------:R-:W-:Y:S05]  /*7cc0*/  CALL.REL.NOINC `($__internal_1_$__cuda_sm20_rcp_rn_f32_slowpath) ;  /* 0x00000070002c7944 */ /* 0x000fea0003c00000 */
[----:B------:R-:W-:Y:S05]  /*7cd0*/  BRA `(.L_x_155) ;  /* 0x0000000000107947 */ /* 0x000fea0003800000 */
.L_x_154:
[----:B------:R-:W0:Y:S02]  /*7ce0*/  MUFU.RCP R16, R11 ;  /* 0x0000000b00107308 */ /* 0x000e240000001000 */
[----:B0-----:R-:W-:-:S04]  /*7cf0*/  FFMA R13, R11, R16, -1 ;  /* 0xbf8000000b0d7423 */ /* 0x001fc80000000010 */
[----:B------:R-:W-:-:S04]  /*7d00*/  FADD.FTZ R13, -R13, -RZ ;  /* 0x800000ff0d0d7221 */ /* 0x000fc80000010100 */
[----:B------:R-:W-:-:S07]  /*7d10*/  FFMA R29, R16, R13, R16 ;  /* 0x0000000d101d7223 */ /* 0x000fce0000000010 */
.L_x_155:
[----:B------:R-:W-:Y:S05]  /*7d20*/  BSYNC.RECONVERGENT B2 ;  /* 0x0000000000027941 */ /* 0x000fea0003800200 */
.L_x_153:
        /* <DEDUP_REMOVED lines=16> */
[----:B------:R-:W-:Y:S02]  /*7e30*/  FADD R17, R28, -R13 ;  /* 0x8000000d1c117221 */ /* 0x000fe40000000000 */
[----:B------:R-:W-:Y:S01]  /*7e40*/  FFMA R24, R16, 1.1920928955078125e-07, R15 ;  /* 0x3400000010187823 */ /* 0x000fe2000000000f */
[-C--:B------:R-:W-:Y:S01]  /*7e50*/  FMUL R16, R13, R13.reuse ;  /* 0x0000000d0d107220 */ /* 0x080fe20000400000 */
[----:B------:R-:W-:Y:S02]  /*7e60*/  FADD R17, R17, R17 ;  /* 0x0000001111117221 */ /* 0x000fe40000000000 */
        /* <DEDUP_REMOVED lines=52> */
.L_x_159:
[----:B------:R-:W-:Y:S01]  /*81b0*/  FADD R16, R29, R29 ;  /* 0x0000001d1d107221 */ /* 0x000fe20000000000 */
[----:B------:R-:W-:Y:S06]  /*81c0*/  BRA `(.L_x_157) ;  /* 0x0000000000047947 */ /* 0x000fec0003800000 */
.L_x_158:
[----:B------:R-:W-:-:S07]  /*81d0*/  FADD R16, R29, 5 ;  /* 0x40a000001d107421 */ /* 0x000fce0000000000 */
.L_x_157:
[----:B------:R-:W-:Y:S05]  /*81e0*/  BSYNC.RECONVERGENT B0 ;  /* 0x0000000000007941 */ /* 0x000fea0003800200 */
.L_x_156:
[----:B------:R-:W-:-:S07]  /*81f0*/  FMUL R31, R16, R31 ;  /* 0x0000001f101f7220 */ /* 0x000fce0000400000 */
.L_x_148:
[----:B------:R-:W-:Y:S05]  /*8200*/  BSYNC.RECONVERGENT B1 ;  /* 0x0000000000017941 */ /* 0x000fea0003800200 */
.L_x_147:
[----:B------:R-:W2:Y:S01]  /*8210*/  LDL.U8 R11, [R1+0x1] ;  /* 0x00000100010b7983 */ /* 0x000ea20000100000 */
[----:B------:R-:W-:Y:S01]  /*8220*/  BSSY.RECONVERGENT B1, `(.L_x_160) ;  /* 0x00000b1000017945 */ /* 0x000fe20003800200 */
[----:B------:R-:W-:Y:S02]  /*8230*/  HFMA2 R13, -RZ, RZ, 0, 0 ;  /* 0x00000000ff0d7431 */ /* 0x000fe400000001ff */
[----:B------:R0:W-:Y:S01]  /*8240*/  STG.E desc[UR4][R6.64], R31 ;  /* 0x0000001f06007986 */ /* 0x0001e2000c101904 */
        /* <DEDUP_REMOVED lines=24> */
[C---:B------:R-:W-:Y:S02]  /*83d0*/  FADD R28, R29.reuse, -R16 ;  /* 0x800000101d1c7221 */ /* 0x040fe40000000000 */
        /* <DEDUP_REMOVED lines=24> */
[----:B------:R-:W-:Y:S02]  /*8560*/  FSETP.GEU.AND P1, PT, R13, RZ, PT ;  /* 0x000000ff0d00720b */ /* 0x000fe40003f2e000 */
        /* <DEDUP_REMOVED lines=30> */
.L_x_165:
[----:B------:R-:W-:Y:S01]  /*8750*/  FADD R13, R15, R15 ;  /* 0x0000000f0f0d7221 */ /* 0x000fe20000000000 */
[----:B------:R-:W-:Y:S06]  /*8760*/  BRA `(.L_x_163) ;  /* 0x0000000000047947 */ /* 0x000fec0003800000 */
.L_x_164:
[----:B------:R-:W-:-:S07]  /*8770*/  FADD R13, R15, 1 ;  /* 0x3f8000000f0d7421 */ /* 0x000fce0000000000 */
.L_x_163:
[----:B------:R-:W-:Y:S05]  /*8780*/  BSYNC.RECONVERGENT B0 ;  /* 0x0000000000007941 */ /* 0x000fea0003800200 */
.L_x_162:
        /* <DEDUP_REMOVED lines=8> */
.L_x_167:
[----:B------:R-:W0:Y:S02]  /*8810*/  MUFU.RCP R16, R11 ;  /* 0x0000000b00107308 */ /* 0x000e240000001000 */
[----:B0-----:R-:W-:-:S04]  /*8820*/  FFMA R15, R11, R16, -1 ;  /* 0xbf8000000b0f7423 */ /* 0x001fc80000000010 */
[----:B------:R-:W-:-:S04]  /*8830*/  FADD.FTZ R15, -R15, -RZ ;  /* 0x800000ff0f0f7221 */ /* 0x000fc80000010100 */
[----:B------:R-:W-:-:S07]  /*8840*/  FFMA R29, R16, R15, R16 ;  /* 0x0000000f101d7223 */ /* 0x000fce0000000010 */
.L_x_168:
[----:B------:R-:W-:Y:S05]  /*8850*/  BSYNC.RECONVERGENT B2 ;  /* 0x0000000000027941 */ /* 0x000fea0003800200 */
.L_x_166:
        /* <DEDUP_REMOVED lines=72> */
.L_x_172:
[----:B------:R-:W-:Y:S01]  /*8ce0*/  FADD R16, R29, R29 ;  /* 0x0000001d1d107221 */ /* 0x000fe20000000000 */
[----:B------:R-:W-:Y:S06]  /*8cf0*/  BRA `(.L_x_170) ;  /* 0x0000000000047947 */ /* 0x000fec0003800000 */
.L_x_171:
[----:B------:R-:W-:-:S07]  /*8d00*/  FADD R16, R29, 5 ;  /* 0x40a000001d107421 */ /* 0x000fce0000000000 */
.L_x_170:
[----:B------:R-:W-:Y:S05]  /*8d10*/  BSYNC.RECONVERGENT B0 ;  /* 0x0000000000007941 */ /* 0x000fea0003800200 */
.L_x_169:
[----:B------:R-:W-:-:S07]  /*8d20*/  FMUL R13, R16, R13 ;  /* 0x0000000d100d7220 */ /* 0x000fce0000400000 */
.L_x_161:
[----:B------:R-:W-:Y:S05]  /*8d30*/  BSYNC.RECONVERGENT B1 ;  /* 0x0000000000017941 */ /* 0x000fea0003800200 */
.L_x_160:
[----:B------:R-:W2:Y:S01]  /*8d40*/  LDL.U8 R11, [R1+0x2] ;  /* 0x00000200010b7983 */ /* 0x000ea20000100000 */
[----:B------:R-:W-:Y:S01]  /*8d50*/  FADD R16, RZ, R31 ;  /* 0x0000001fff107221 */ /* 0x000fe20000000000 */
[----:B------:R-:W-:Y:S02]  /*8d60*/  BSSY.RECONVERGENT B1, `(.L_x_173) ;  /* 0x00000b3000017945 */ /* 0x000fe40003800200 */
[----:B------:R0:W-:Y:S01]  /*8d70*/  STG.E desc[UR4][R6.64+0x4], R13 ;  /* 0x0000040d06007986 */ /* 0x0001e2000c101904 */
[----:B------:R-:W-:Y:S01]  /*8d80*/  FADD R17, R16, R13 ;  /* 0x0000000d10117221 */ /* 0x000fe20000000000 */
        /* <DEDUP_REMOVED lines=52> */
[----:B------:R1:W2:Y:S01]  /*90d0*/  F2I.NTZ R25, R13 ;  /* 0x0000000d00197305 */ /* 0x0002a20000203100 */
[----:B0-----:R-:W-:Y:S01]  /*90e0*/  FADD R28, R13, -R16 ;  /* 0x800000100d1c7221 */ /* 0x001fe20000000000 */
[----:B------:R-:W-:-:S03]  /*90f0*/  FSETP.GT.AND P0, PT, R16, RZ, PT ;  /* 0x000000ff1000720b */ /* 0x000fc60003f04000 */
[----:B------:R-:W-:Y:S01]  /*9100*/  FADD R11, R11, R28 ;  /* 0x0000001c0b0b7221 */ /* 0x000fe20000000000 */
[----:B------:R-:W-:Y:S02]  /*9110*/  SEL R16, RZ, 0x83000000, P0 ;  /* 0x83000000ff107807 */ /* 0x000fe40000000000 */
[----:B------:R-:W-:Y:S01]  /*9120*/  FSETP.GT.AND P0, PT, |R13|, 152, PT ;  /* 0x431800000d00780b */ /* 0x000fe20003f04200 */
[----:B------:R-:W-:Y:S01]  /*9130*/  FFMA R28, R11, R30, 0.0013391353422775864601 ;  /* 0x3aaf85ed0b1c7423 */ /* 0x000fe2000000001e */
[----:B-1----:R-:W-:-:S03]  /*9140*/  MOV R13, 0x3f800000 ;  /* 0x3f800000000d7802 */ /* 0x002fc60000000f00 */
[----:B------:R-:W-:-:S04]  /*9150*/  FFMA R28, R11, R28, 0.0096188392490148544312 ;  /* 0x3c1d98560b1c7423 */ /* 0x000fc8000000001c */
[----:B------:R-:W-:-:S04]  /*9160*/  FFMA R28, R11, R28, 0.055503588169813156128 ;  /* 0x3d6357bb0b1c7423 */ /* 0x000fc8000000001c */
[----:B------:R-:W-:-:S04]  /*9170*/  FFMA R28, R11, R28, 0.24022644758224487305 ;  /* 0x3e75fdec0b1c7423 */ /* 0x000fc8000000001c */
[----:B------:R-:W-:-:S04]  /*9180*/  FFMA R28, R11, R28, 0.69314718246459960938 ;  /* 0x3f3172180b1c7423 */ /* 0x000fc8000000001c */
[----:B------:R-:W-:Y:S01]  /*9190*/  FFMA R28, R11, R28, 1 ;  /* 0x3f8000000b1c7423 */ /* 0x000fe2000000001c */
[----:B------:R-:W-:Y:S02]  /*91a0*/  IADD3 R11, PT, PT, R16, 0x7f000000, RZ ;  /* 0x7f000000100b7810 */ /* 0x000fe40007ffe0ff */
[----:B--2---:R-:W-:-:S03]  /*91b0*/  LEA R16, R25, -R16, 0x17 ;  /* 0x8000001019107211 */ /* 0x004fc600078eb8ff */
        /* <DEDUP_REMOVED lines=14> */
.L_x_178:
[----:B------:R-:W-:Y:S01]  /*92a0*/  FADD R13, R24, R24 ;  /* 0x00000018180d7221 */ /* 0x000fe20000000000 */
[----:B------:R-:W-:Y:S06]  /*92b0*/  BRA `(.L_x_176) ;  /* 0x0000000000047947 */ /* 0x000fec0003800000 */
.L_x_177:
[----:B------:R-:W-:-:S07]  /*92c0*/  FADD R13, R24, 1 ;  /* 0x3f800000180d7421 */ /* 0x000fce0000000000 */
.L_x_176:
[----:B------:R-:W-:Y:S05]  /*92d0*/  BSYNC.RECONVERGENT B0 ;  /* 0x0000000000007941 */ /* 0x000fea0003800200 */
.L_x_175:
[----:B------:R-:W-:Y:S01]  /*92e0*/  IADD3 R11, PT, PT, R15, 0x1800000, RZ ;  /* 0x018000000f0b7810 */ /* 0x000fe20007ffe0ff */
[----:B------:R-:W-:Y:S03]  /*92f0*/  BSSY.RECONVERGENT B2, `(.L_x_179) ;  /* 0x000000c000027945 */ /* 0x000fe60003800200 */
[----:B------:R-:W-:-:S04]  /*9300*/  LOP3.LUT R11, R11, 0x7f800000, RZ, 0xc0, !PT ;  /* 0x7f8000000b0b7812 */ /* 0x000fc800078ec0ff */
[----:B------:R-:W-:-:S13]  /*9310*/  ISETP.GT.U32.AND P0, PT, R11, 0x1ffffff, PT ;  /* 0x01ffffff0b00780c */ /* 0x000fda0003f04070 */
[----:B------:R-:W-:Y:S05]  /*9320*/  @P0 BRA `(.L_x_180) ;  /* 0x0000000000100947 */ /* 0x000fea0003800000 */
[----:B------:R-:W-:Y:S02]  /*9330*/  MOV R11, R15 ;  /* 0x0000000f000b7202 */ /* 0x000fe40000000f00 */
[----:B------:R-:W-:-:S07]  /*9340*/  MOV R28, 0x9360 ;  /* 0x00009360001c7802 */ /* 0x000fce0000000f00 */
[----:B------:R-:W-:Y:S05]  /*9350*/  CALL.REL.NOINC `($__internal_1_$__cuda_sm20_rcp_rn_f32_slowpath) ;  /* 0x0000005800887944 */ /* 0x000fea0003c00000 */
[----:B------:R-:W-:Y:S05]  /*9360*/  BRA `(.L_x_181) ;  /* 0x0000000000107947 */ /* 0x000fea0003800000 */
.L_x_180:
[----:B------:R-:W0:Y:S02]  /*9370*/  MUFU.RCP R16, R15 ;  /* 0x0000000f00107308 */ /* 0x000e240000001000 */
[----:B0-----:R-:W-:-:S04]  /*9380*/  FFMA R11, R15, R16, -1 ;  /* 0xbf8000000f0b7423 */ /* 0x001fc80000000010 */
[----:B------:R-:W-:-:S04]  /*9390*/  FADD.FTZ R11, -R11, -RZ ;  /* 0x800000ff0b0b7221 */ /* 0x000fc80000010100 */
[----:B------:R-:W-:-:S07]  /*93a0*/  FFMA R29, R16, R11, R16 ;  /* 0x0000000b101d7223 */ /* 0x000fce0000000010 */
.L_x_181:
[----:B------:R-:W-:Y:S05]  /*93b0*/  BSYNC.RECONVERGENT B2 ;  /* 0x0000000000027941 */ /* 0x000fea0003800200 */
.L_x_179:
        /* <DEDUP_REMOVED lines=13> */
[----:B------:R-:W-:Y:S02]  /*9490*/  HFMA2 R25, -RZ, RZ, 0.771484375, 0.21533203125 ;  /* 0x3a2c32e4ff197431 */ /* 0x000fe400000001ff */
        /* <DEDUP_REMOVED lines=58> */
.L_x_185:
[----:B------:R-:W-:Y:S01]  /*9840*/  FADD R16, R29, R29 ;  /* 0x0000001d1d107221 */ /* 0x000fe20000000000 */
[----:B------:R-:W-:Y:S06]  /*9850*/  BRA `(.L_x_183) ;  /* 0x0000000000047947 */ /* 0x000fec0003800000 */
.L_x_184:
[----:B------:R-:W-:-:S07]  /*9860*/  FADD R16, R29, 5 ;  /* 0x40a000001d107421 */ /* 0x000fce0000000000 */
.L_x_183:
[----:B------:R-:W-:Y:S05]  /*9870*/  BSYNC.RECONVERGENT B0 ;  /* 0x0000000000007941 */ /* 0x000fea0003800200 */
.L_x_182:
[----:B------:R-:W-:-:S07]  /*9880*/  FMUL R11, R16, R13 ;  /* 0x0000000d100b7220 */ /* 0x000fce0000400000 */
.L_x_174:
[----:B------:R-:W-:Y:S05]  /*9890*/  BSYNC.RECONVERGENT B1 ;  /* 0x0000000000017941 */ /* 0x000fea0003800200 */
.L_x_173:
        /* <DEDUP_REMOVED lines=30> */
[----:B------:R-:W-:-:S05]  /*9a80*/  FSEL R25, RZ, -24, P0 ;  /* 0xc1c00000ff197808 */ /* 0x000fca0000000000 */
[----:B------:R-:W-:Y:S01]  /*9a90*/  FFMA R30, R28, 1.1920928955078125e-07, R25 ;  /* 0x340000001c1e7823 */ /* 0x000fe20000000019 */
[----:B------:R-:W-:Y:S01]  /*9aa0*/  FMUL R25, R16, R29 ;  /* 0x0000001d10197220 */ /* 0x000fe20000400000 */
[----:B------:R-:W-:Y:S01]  /*9ab0*/  MOV R29, 0x3a2c32e4 ;  /* 0x3a2c32e4001d7802 */ /* 0x000fe20000000f00 */
[C---:B------:R-:W-:Y:S01]  /*9ac0*/  FMUL R28, R15.reuse, R15 ;  /* 0x0000000f0f1c7220 */ /* 0x040fe20000400000 */
[----:B------:R-:W-:-:S03]  /*9ad0*/  FFMA R16, R15, 1.4426950216293334961, R30 ;  /* 0x3fb8aa3b0f107823 */ /* 0x000fc6000000001e */
[----:B------:R-:W-:Y:S01]  /*9ae0*/  FFMA R29, R28, R29, 0.0032181653659790754318 ;  /* 0x3b52e7db1c1d7423 */ /* 0x000fe2000000001d */
[----:B------:R-:W-:-:S03]  /*9af0*/  FADD R30, R30, -R16 ;  /* 0x800000101e1e7221 */ /* 0x000fc60000000000 */
        /* <DEDUP_REMOVED lines=47> */
.L_x_191:
[----:B------:R-:W-:Y:S01]  /*9df0*/  FADD R15, R24, R24 ;  /* 0x00000018180f7221 */ /* 0x000fe20000000000 */
[----:B------:R-:W-:Y:S06]  /*9e00*/  BRA `(.L_x_189) ;  /* 0x0000000000047947 */ /* 0x000fec0003800000 */
.L_x_190:
[----:B------:R-:W-:-:S07]  /*9e10*/  FADD R15, R24, 1 ;  /* 0x3f800000180f7421 */ /* 0x000fce0000000000 */
.L_x_189:
[----:B------:R-:W-:Y:S05]  /*9e20*/  BSYNC.RECONVERGENT B0 ;  /* 0x0000000000007941 */ /* 0x000fea0003800200 */
.L_x_188:
        /* <DEDUP_REMOVED lines=8> */
.L_x_193:
[----:B------:R-:W0:Y:S02]  /*9eb0*/  MUFU.RCP R16, R11 ;  /* 0x0000000b00107308 */ /* 0x000e240000001000 */
[----:B0-----:R-:W-:-:S04]  /*9ec0*/  FFMA R24, R11, R16, -1 ;  /* 0xbf8000000b187423 */ /* 0x001fc80000000010 */
[----:B------:R-:W-:-:S04]  /*9ed0*/  FADD.FTZ R29, -R24, -RZ ;  /* 0x800000ff181d7221 */ /* 0x000fc80000010100 */
[----:B------:R-:W-:-:S07]  /*9ee0*/  FFMA R29, R16, R29, R16 ;  /* 0x0000001d101d7223 */ /* 0x000fce0000000010 */
.L_x_194:
[----:B------:R-:W-:Y:S05]  /*9ef0*/  BSYNC.RECONVERGENT B2 ;  /* 0x0000000000027941 */ /* 0x000fea0003800200 */
.L_x_192:
        /* <DEDUP_REMOVED lines=18> */
[----:B------:R-:W-:-:S05]  /*a020*/  FSEL R24, RZ, -24, P0 ;  /* 0xc1c00000ff187808 */ /* 0x000fca0000000000 */
        /* <DEDUP_REMOVED lines=11> */
[----:B------:R-:W-:Y:S02]  /*a0e0*/  MOV R33, 0x391fcb8e ;  /* 0x391fcb8e00217802 */ /* 0x000fe40000000f00 */
        /* <DEDUP_REMOVED lines=13> */
[----:B------:R-:W-:Y:S02]  /*a1c0*/  FSETP.GT.AND P0, PT, R24, RZ, PT ;  /* 0x000000ff1800720b */ /* 0x000fe40003f04000 */
[----:B------:R-:W0:Y:S01]  /*a1d0*/  F2I.NTZ R24, R11 ;  /* 0x0000000b00187305 */ /* 0x000e220000203100 */
        /* <DEDUP_REMOVED lines=10> */
[----:B0-----:R-:W-:-:S03]  /*a280*/  LEA R33, R24, -R33, 0x17 ;  /* 0x8000002118217211 */ /* 0x001fc600078eb8ff */
        /* <DEDUP_REMOVED lines=15> */
.L_x_198:
[----:B------:R-:W-:Y:S01]  /*a380*/  FADD R16, R29, R29 ;  /* 0x0000001d1d107221 */ /* 0x000fe20000000000 */
[----:B------:R-:W-:Y:S06]  /*a390*/  BRA `(.L_x_196) ;  /* 0x0000000000047947 */ /* 0x000fec0003800000 */
.L_x_197:
[----:B------:R-:W-:-:S07]  /*a3a0*/  FADD R16, R29, 5 ;  /* 0x40a000001d107421 */ /* 0x000fce0000000000 */
.L_x_196:
[----:B------:R-:W-:Y:S05]  /*a3b0*/  BSYNC.RECONVERGENT B0 ;  /* 0x0000000000007941 */ /* 0x000fea0003800200 */
.L_x_195:
[----:B------:R-:W-:-:S07]  /*a3c0*/  FMUL R16, R16, R15 ;  /* 0x0000000f10107220 */ /* 0x000fce0000400000 */
.L_x_187:
[----:B------:R-:W-:Y:S05]  /*a3d0*/  BSYNC.RECONVERGENT B1 ;  /* 0x0000000000017941 */ /* 0x000fea0003800200 */
.L_x_186:
        /* <DEDUP_REMOVED lines=22> */
[----:B------:R-:W-:-:S03]  /*a540*/  FADD R30, R11, -1 ;  /* 0xbf8000000b1e7421 */ /* 0x000fc60000000000 */
[----:B------:R0:W1:Y:S01]  /*a550*/  MUFU.RCP R29, R32 ;  /* 0x00000020001d7308 */ /* 0x0000620000001000 */
[----:B------:R-:W-:Y:S01]  /*a560*/  FADD R34, R30, R30 ;  /* 0x0000001e1e227221 */ /* 0x000fe20000000000 */
[----:B0-----:R-:W-:-:S03]  /*a570*/  MOV R32, 0x3a2c32e4 ;  /* 0x3a2c32e400207802 */ /* 0x001fc60000000f00 */
[----:B-1----:R-:W-:-:S04]  /*a580*/  FMUL R11, R29, R34 ;  /* 0x000000221d0b7220 */ /* 0x002fc80000400000 */
[----:B------:R-:W-:-:S04]  /*a590*/  FADD R25, R30, -R11 ;  /* 0x8000000b1e197221 */ /* 0x000fc80000000000 */
[----:B------:R-:W-:-:S04]  /*a5a0*/  FADD R25, R25, R25 ;  /* 0x0000001919197221 */ /* 0x000fc80000000000 */
[----:B------:R-:W-:Y:S01]  /*a5b0*/  FFMA R30, R30, -R11, R25 ;  /* 0x8000000b1e1e7223 */ /* 0x000fe20000000019 */
[----:B------:R-:W-:Y:S02]  /*a5c0*/  I2FP.F32.S32 R25, R16 ;  /* 0x0000001000197245 */ /* 0x000fe40000201400 */
[----:B------:R-:W-:Y:S01]  /*a5d0*/  FSEL R16, RZ, -24, P0 ;  /* 0xc1c00000ff107808 */ /* 0x000fe20000000000 */
[----:B------:R-:W-:-:S04]  /*a5e0*/  FMUL R29, R29, R30 ;  /* 0x0000001e1d1d7220 */ /* 0x000fc80000400000 */
[----:B------:R-:W-:Y:S01]  /*a5f0*/  FFMA R30, R25, 1.1920928955078125e-07, R16 ;  /* 0x34000000191e7823 */ /* 0x000fe20000000010 */
[----:B------:R-:W-:-:S03]  /*a600*/  FMUL R25, R11, R11 ;  /* 0x0000000b0b197220 */ /* 0x000fc60000400000 */
        /* <DEDUP_REMOVED lines=24> */
[----:B------:R-:W-:-:S05]  /*a790*/  HFMA2 R25, -RZ, RZ, 0.64013671875, -15.109375 ;  /* 0x391fcb8eff197431 */ /* 0x000fca00000001ff */
[----:B------:R-:W-:-:S04]  /*a7a0*/  FFMA R25, R16, R25, 0.0013391353422775864601 ;  /* 0x3aaf85ed10197423 */ /* 0x000fc80000000019 */
[----:B------:R-:W-:-:S04]  /*a7b0*/  FFMA R25, R16, R25, 0.0096188392490148544312 ;  /* 0x3c1d985610197423 */ /* 0x000fc80000000019 */
[----:B------:R-:W-:-:S04]  /*a7c0*/  FFMA R25, R16, R25, 0.055503588169813156128 ;  /* 0x3d6357bb10197423 */ /* 0x000fc80000000019 */
[----:B------:R-:W-:-:S04]  /*a7d0*/  FFMA R25, R16, R25, 0.24022644758224487305 ;  /* 0x3e75fdec10197423 */ /* 0x000fc80000000019 */
[----:B------:R-:W-:-:S04]  /*a7e0*/  FFMA R25, R16, R25, 0.69314718246459960938 ;  /* 0x3f31721810197423 */ /* 0x000fc80000000019 */
[----:B------:R-:W-:Y:S01]  /*a7f0*/  FFMA R25, R16, R25, 1 ;  /* 0x3f80000010197423 */ /* 0x000fe20000000019 */
[----:B------:R-:W-:Y:S02]  /*a800*/  SEL R16, RZ, 0x83000000, P0 ;  /* 0x83000000ff107807 */ /* 0x000fe40000000000 */
[----:B------:R-:W-:Y:S02]  /*a810*/  FSETP.GT.AND P0, PT, |R11|, 152, PT ;  /* 0x431800000b00780b */ /* 0x000fe40003f04200 */
        /* <DEDUP_REMOVED lines=17> */
.L_x_204:
[----:B------:R-:W-:Y:S01]  /*a930*/  FADD R16, R24, R24 ;  /* 0x0000001818107221 */ /* 0x000fe20000000000 */
[----:B------:R-:W-:Y:S06]  /*a940*/  BRA `(.L_x_202) ;  /* 0x0000000000047947 */ /* 0x000fec0003800000 */
.L_x_203:
[----:B------:R-:W-:-:S07]  /*a950*/  FADD R16, R24, 1 ;  /* 0x3f80000018107421 */ /* 0x000fce0000000000 */
.L_x_202:
[----:B------:R-:W-:Y:S05]  /*a960*/  BSYNC.RECONVERGENT B0 ;  /* 0x0000000000007941 */ /* 0x000fea0003800200 */
.L_x_201:
        /* <DEDUP_REMOVED lines=9> */
.L_x_206:
[----:B------:R-:W0:Y:S02]  /*aa00*/  MUFU.RCP R29, R28 ;  /* 0x0000001c001d7308 */ /* 0x000e240000001000 */
[----:B0-----:R-:W-:-:S04]  /*aa10*/  FFMA R11, R28, R29, -1 ;  /* 0xbf8000001c0b7423 */ /* 0x001fc8000000001d */
[----:B------:R-:W-:-:S04]  /*aa20*/  FADD.FTZ R24, -R11, -RZ ;  /* 0x800000ff0b187221 */ /* 0x000fc80000010100 */
[----:B------:R-:W-:-:S07]  /*aa30*/  FFMA R29, R29, R24, R29 ;  /* 0x000000181d1d7223 */ /* 0x000fce000000001d */
.L_x_207:
[----:B------:R-:W-:Y:S05]  /*aa40*/  BSYNC.RECONVERGENT B2 ;  /* 0x0000000000027941 */ /* 0x000fea0003800200 */
.L_x_205:
        /* <DEDUP_REMOVED lines=9> */
[----:B------:R-:W-:-:S03]  /*aae0*/  FADD R28, R11, -1 ;  /* 0xbf8000000b1c7421 */ /* 0x000fc60000000000 */
[----:B------:R-:W0:Y:S01]  /*aaf0*/  MUFU.RCP R25, R32 ;  /* 0x0000002000197308 */ /* 0x000e220000001000 */
[----:B------:R-:W-:-:S04]  /*ab00*/  FADD R30, R28, R28 ;  /* 0x0000001c1c1e7221 */ /* 0x000fc80000000000 */
[----:B0-----:R-:W-:-:S04]  /*ab10*/  FMUL R11, R25, R30 ;  /* 0x0000001e190b7220 */ /* 0x001fc80000400000 */
[----:B------:R-:W-:-:S04]  /*ab20*/  FADD R30, R28, -R11 ;  /* 0x8000000b1c1e7221 */ /* 0x000fc80000000000 */
[----:B------:R-:W-:-:S04]  /*ab30*/  FADD R33, R30, R30 ;  /* 0x0000001e1e217221 */ /* 0x000fc80000000000 */
[-C--:B------:R-:W-:Y:S01]  /*ab40*/  FFMA R28, R28, -R11.reuse, R33 ;  /* 0x8000000b1c1c7223 */ /* 0x080fe20000000021 */
[----:B------:R-:W-:Y:S02]  /*ab50*/  I2FP.F32.S32 R33, R24 ;  /* 0x0000001800217245 */ /* 0x000fe40000201400 */
[----:B------:R-:W-:Y:S01]  /*ab60*/  FSEL R24, RZ, -24, P0 ;  /* 0xc1c00000ff187808 */ /* 0x000fe20000000000 */
[----:B------:R-:W-:Y:S01]  /*ab70*/  FMUL R25, R25, R28 ;  /* 0x0000001c19197220 */ /* 0x000fe20000400000 */
[----:B------:R-:W-:-:S03]  /*ab80*/  FMUL R28, R11, R11 ;  /* 0x0000000b0b1c7220 */ /* 0x000fc60000400000 */
[----:B------:R-:W-:Y:S01]  /*ab90*/  FFMA R30, R33, 1.1920928955078125e-07, R24 ;  /* 0x34000000211e7823 */ /* 0x000fe20000000018 */
[----:B------:R-:W-:-:S03]  /*aba0*/  HFMA2 R33, -RZ, RZ, 0.771484375, 0.21533203125 ;  /* 0x3a2c32e4ff217431 */ /* 0x000fc600000001ff */
        /* <DEDUP_REMOVED lines=20> */
[C---:B0-----:R-:W-:Y:S01]  /*acf0*/  FADD R25, R11.reuse, -R28 ;  /* 0x8000001c0b197221 */ /* 0x041fe20000000000 */
[----:B------:R-:W-:Y:S02]  /*ad00*/  FSETP.GT.AND P0, PT, R28, RZ, PT ;  /* 0x000000ff1c00720b */ /* 0x000fe40003f04000 */
[----:B------:R0:W1:Y:S01]  /*ad10*/  F2I.NTZ R28, R11 ;  /* 0x0000000b001c7305 */ /* 0x0000620000203100 */
[----:B------:R-:W-:Y:S01]  /*ad20*/  FADD R24, R24, R25 ;  /* 0x0000001918187221 */ /* 0x000fe20000000000 */
[----:B------:R-:W-:Y:S02]  /*ad30*/  MOV R25, 0x391fcb8e ;  /* 0x391fcb8e00197802 */ /* 0x000fe40000000f00 */
[----:B------:R-:W-:Y:S02]  /*ad40*/  SEL R33, RZ, 0x83000000, P0 ;  /* 0x83000000ff217807 */ /* 0x000fe40000000000 */
[----:B------:R-:W-:Y:S01]  /*ad50*/  FSETP.GT.AND P0, PT, |R11|, 152, PT ;  /* 0x431800000b00780b */ /* 0x000fe20003f04200 */
[----:B------:R-:W-:Y:S01]  /*ad60*/  FFMA R25, R24, R25, 0.0013391353422775864601 ;  /* 0x3aaf85ed18197423 */ /* 0x000fe20000000019 */
[----:B0-----:R-:W-:-:S03]  /*ad70*/  HFMA2 R11, -RZ, RZ, 1.875, 0 ;  /* 0x3f800000ff0b7431 */ /* 0x001fc600000001ff */
        /* <DEDUP_REMOVED lines=21> */
.L_x_211:
[----:B------:R-:W-:Y:S01]  /*aed0*/  FADD R11, R29, R29 ;  /* 0x0000001d1d0b7221 */ /* 0x000fe20000000000 */
[----:B------:R-:W-:Y:S06]  /*aee0*/  BRA `(.L_x_209) ;  /* 0x0000000000047947 */ /* 0x000fec0003800000 */
.L_x_210:
[----:B------:R-:W-:-:S07]  /*aef0*/  FADD R11, R29, 5 ;  /* 0x40a000001d0b7421 */ /* 0x000fce0000000000 */
.L_x_209:
[----:B------:R-:W-:Y:S05]  /*af00*/  BSYNC.RECONVERGENT B0 ;  /* 0x0000000000007941 */ /* 0x000fea0003800200 */
.L_x_208:
[----:B------:R-:W-:-:S07]  /*af10*/  FMUL R11, R11, R16 ;  /* 0x000000100b0b7220 */ /* 0x000fce0000400000 */
.L_x_200:
[----:B------:R-:W-:Y:S05]  /*af20*/  BSYNC.RECONVERGENT B1 ;  /* 0x0000000000017941 */ /* 0x000fea0003800200 */
.L_x_199:
[----:B------:R-:W-:Y:S01]  /*af30*/  SHF.R.U32.HI R25, RZ, 0x2, R18 ;  /* 0x00000002ff197819 */ /* 0x000fe20000011612 */
[----:B------:R-:W-:Y:S01]  /*af40*/  HFMA2 R29, -RZ, RZ, 0.1171875, 0 ;  /* 0x2f800000ff1d7431 */ /* 0x000fe200000001ff */
[----:B------:R-:W-:Y:S01]  /*af50*/  SHF.L.U32 R16, R23, 0x4, RZ ;  /* 0x0000000417107819 */ /* 0x000fe200000006ff */
[----:B------:R0:W-:Y:S01]  /*af60*/  STG.E desc[UR4][R6.64+0x10], R11 ;  /* 0x0000100b06007986 */ /* 0x0001e2000c101904 */
[----:B------:R-:W-:Y:S01]  /*af70*/  LOP3.LUT R25, R25, R18, RZ, 0x3c, !PT ;  /* 0x0000001219197212 */ /* 0x000fe200078e3cff */
[----:B------:R-:W-:Y:S03]  /*af80*/  BSSY.RECONVERGENT B0, `(.L_x_212) ;  /* 0x0000018000007945 */ /* 0x000fe60003800200 */
[----:B------:R-:W-:-:S04]  /*af90*/  SHF.L.U32 R18, R25, 0x1, RZ ;  /* 0x0000000119127819 */ /* 0x000fc800000006ff */
[----:B------:R-:W-:-:S04]  /*afa0*/  LOP3.LUT R16, R23, R16, R18, 0x96, !PT ;  /* 0x0000001017107212 */ /* 0x000fc800078e9612 */
[----:B------:R-:W-:Y:S01]  /*afb0*/  LOP3.LUT R24, R16, R25, RZ, 0x3c, !PT ;  /* 0x0000001910187212 */ /* 0x000fe200078e3cff */
[----:B------:R-:W-:-:S03]  /*afc0*/  FADD R25, R15, R11 ;  /* 0x0000000b0f197221 */ /* 0x000fc60000000000 */
[----:B------:R-:W-:-:S04]  /*afd0*/  IADD3 R16, PT, PT, R8, 0x161f14, R24 ;  /* 0x00161f1408107810 */ /* 0x000fc80007ffe018 */
[----:B------:R-:W-:-:S05]  /*afe0*/  I2FP.F32.U32 R16, R16 ;  /* 0x0000001000107245 */ /* 0x000fca0000201000 */
[----:B------:R-:W-:-:S04]  /*aff0*/  FFMA R16, R16, R29, 1.1641532182693481445e-10 ;  /* 0x2f00000010107423 */ /* 0x000fc8000000001d */
[----:B------:R-:W-:Y:S01]  /*b000*/  FMUL R18, R25, R16 ;  /* 0x0000001019127220 */ /* 0x000fe20000400000 */
[----:B------:R-:W-:-:S04]  /*b010*/  MOV R16, RZ ;  /* 0x000000ff00107202 */ /* 0x000fc80000000f00 */
        /* <DEDUP_REMOVED lines=14> */
.L_x_213:
[----:B------:R-:W-:Y:S05]  /*b100*/  BSYNC.RECONVERGENT B0 ;  /* 0x0000000000007941 */ /* 0x000fea0003800200 */
.L_x_212:
        /* <DEDUP_REMOVED lines=11> */
[----:B---3--:R-:W-:-:S10]  /*b1c0*/  FADD R13, R26, R13 ;  /* 0x0000000d1a0d7221 */ /* 0x008fd40000000000 */
[----:B-1----:R-:W-:Y:S05]  /*b1d0*/  @P0 BRA `(.L_x_215) ;  /* 0x0000000800b00947 */ /* 0x002fea0003800000 */
[----:B------:R-:W2:Y:S02]  /*b1e0*/  LDG.E R11, desc[UR4][R36.64] ;  /* 0x00000004240b7981 */ /* 0x000ea4000c1e1900 */
[----:B--2---:R-:W-:-:S13]  /*b1f0*/  FSETP.NEU.AND P0, PT, R11, RZ, PT ;  /* 0x000000ff0b00720b */ /* 0x004fda0003f0d000 */
[----:B------:R-:W-:Y:S05]  /*b200*/  @!P0 BRA `(.L_x_215) ;  /* 0x0000000800a48947 */ /* 0x000fea0003800000 */
[----:B------:R-:W0:Y:S02]  /*b210*/  LDC.64 R28, c[0x4][0x48] ;  /* 0x01001200ff1c7b82 */ /* 0x000e240000000a00 */
[----:B0-----:R-:W-:-:S06]  /*b220*/  IMAD.WIDE R28, R16, 0x14, R28 ;  /* 0x00000014101c7825 */ /* 0x001fcc00078e021c */
[----:B------:R-:W2:Y:S01]  /*b230*/  LDG.E R28, desc[UR4][R28.64] ;  /* 0x000000041c1c7981 */ /* 0x000ea2000c1e1900 */
[----:B------:R-:W-:Y:S01]  /*b240*/  HFMA2 R32, -RZ, RZ, 0.771484375, 0.21533203125 ;  /* 0x3a2c32e4ff207431 */ /* 0x000fe200000001ff */
        /* <DEDUP_REMOVED lines=71> */
.L_x_219:
[----:B------:R-:W-:Y:S01]  /*b6c0*/  FADD R15, R28, R28 ;  /* 0x0000001c1c0f7221 */ /* 0x000fe20000000000 */
[----:B------:R-:W-:Y:S06]  /*b6d0*/  BRA `(.L_x_217) ;  /* 0x0000000000047947 */ /* 0x000fec0003800000 */
.L_x_218:
[----:B------:R-:W-:-:S07]  /*b6e0*/  FADD R15, R28, 1 ;  /* 0x3f8000001c0f7421 */ /* 0x000fce0000000000 */
.L_x_217:
[----:B------:R-:W-:Y:S05]  /*b6f0*/  BSYNC.RECONVERGENT B0 ;  /* 0x0000000000007941 */ /* 0x000fea0003800200 */
.L_x_216:
        /* <DEDUP_REMOVED lines=8> */
.L_x_221:
[----:B------:R-:W0:Y:S02]  /*b780*/  MUFU.RCP R18, R11 ;  /* 0x0000000b00127308 */ /* 0x000e240000001000 */
[----:B0-----:R-:W-:-:S04]  /*b790*/  FFMA R17, R11, R18, -1 ;  /* 0xbf8000000b117423 */ /* 0x001fc80000000012 */
[----:B------:R-:W-:-:S04]  /*b7a0*/  FADD.FTZ R17, -R17, -RZ ;  /* 0x800000ff11117221 */ /* 0x000fc80000010100 */
[----:B------:R-:W-:-:S07]  /*b7b0*/  FFMA R29, R18, R17, R18 ;  /* 0x00000011121d7223 */ /* 0x000fce0000000012 */
.L_x_222:
[----:B------:R-:W-:Y:S05]  /*b7c0*/  BSYNC.RECONVERGENT B2 ;  /* 0x0000000000027941 */ /* 0x000fea0003800200 */
.L_x_220:
        /* <DEDUP_REMOVED lines=72> */
.L_x_226:
[----:B------:R-:W-:Y:S01]  /*bc50*/  FADD R18, R29, R29 ;  /* 0x0000001d1d127221 */ /* 0x000fe20000000000 */
[----:B------:R-:W-:Y:S06]  /*bc60*/  BRA `(.L_x_224) ;  /* 0x0000000000047947 */ /* 0x000fec0003800000 */
.L_x_225:
[----:B------:R-:W-:-:S07]  /*bc70*/  FADD R18, R29, 5 ;  /* 0x40a000001d127421 */ /* 0x000fce0000000000 */
.L_x_224:
[----:B------:R-:W-:Y:S05]  /*bc80*/  BSYNC.RECONVERGENT B0 ;  /* 0x0000000000007941 */ /* 0x000fea0003800200 */
.L_x_223:
[----:B------:R-:W-:-:S07]  /*bc90*/  FMUL R15, R18, R15 ;  /* 0x0000000f120f7220 */ /* 0x000fce0000400000 */
.L_x_215:
[----:B------:R-:W-:Y:S05]  /*bca0*/  BSYNC.RECONVERGENT B1 ;  /* 0x0000000000017941 */ /* 0x000fea0003800200 */
.L_x_214:
        /* <DEDUP_REMOVED lines=84> */
.L_x_232:
[----:B------:R-:W-:Y:S01]  /*c1f0*/  FADD R17, R28, R28 ;  /* 0x0000001c1c117221 */ /* 0x000fe20000000000 */
[----:B------:R-:W-:Y:S06]  /*c200*/  BRA `(.L_x_230) ;  /* 0x0000000000047947 */ /* 0x000fec0003800000 */
.L_x_231:
[----:B------:R-:W-:-:S07]  /*c210*/  FADD R17, R28, 1 ;  /* 0x3f8000001c117421 */ /* 0x000fce0000000000 */
.L_x_230:
[----:B------:R-:W-:Y:S05]  /*c220*/  BSYNC.RECONVERGENT B0 ;  /* 0x0000000000007941 */ /* 0x000fea0003800200 */
.L_x_229:
        /* <DEDUP_REMOVED lines=9> */
.L_x_234:
[----:B------:R-:W0:Y:S02]  /*c2c0*/  MUFU.RCP R29, R18 ;  /* 0x00000012001d7308 */ /* 0x000e240000001000 */
[----:B0-----:R-:W-:-:S04]  /*c2d0*/  FFMA R11, R18, R29, -1 ;  /* 0xbf800000120b7423 */ /* 0x001fc8000000001d */
[----:B------:R-:W-:-:S04]  /*c2e0*/  FADD.FTZ R26, -R11, -RZ ;  /* 0x800000ff0b1a7221 */ /* 0x000fc80000010100 */
[----:B------:R-:W-:-:S07]  /*c2f0*/  FFMA R29, R29, R26, R29 ;  /* 0x0000001a1d1d7223 */ /* 0x000fce000000001d */
.L_x_235:
[----:B------:R-:W-:Y:S05]  /*c300*/  BSYNC.RECONVERGENT B2 ;  /* 0x0000000000027941 */ /* 0x000fea0003800200 */
.L_x_233:
        /* <DEDUP_REMOVED lines=52> */
[----:B0-----:R-:W-:-:S03]  /*c650*/  HFMA2 R18, -RZ, RZ, 1.875, 0 ;  /* 0x3f800000ff127431 */ /* 0x001fc600000001ff */
        /* <DEDUP_REMOVED lines=19> */
.L_x_239:
[----:B------:R-:W-:Y:S01]  /*c790*/  FADD R18, R29, R29 ;  /* 0x0000001d1d127221 */ /* 0x000fe20000000000 */
[----:B------:R-:W-:Y:S06]  /*c7a0*/  BRA `(.L_x_237) ;  /* 0x0000000000047947 */ /* 0x000fec0003800000 */
.L_x_238:
[----:B------:R-:W-:-:S07]  /*c7b0*/  FADD R18, R29, 5 ;  /* 0x40a000001d127421 */ /* 0x000fce0000000000 */
.L_x_237:
[----:B------:R-:W-:Y:S05]  /*c7c0*/  BSYNC.RECONVERGENT B0 ;  /* 0x0000000000007941 */ /* 0x000fea0003800200 */
.L_x_236:
[----:B------:R-:W-:-:S07]  /*c7d0*/  FMUL R11, R18, R17 ;  /* 0x00000011120b7220 */ /* 0x000fce0000400000 */
.L_x_228:
[----:B------:R-:W-:Y:S05]  /*c7e0*/  BSYNC.RECONVERGENT B1 ;  /* 0x0000000000017941 */ /* 0x000fea0003800200 */
.L_x_227:
[----:B------:R-:W2:Y:S01]  /*c7f0*/  LDL.U8 R17, [R1+0x2] ;  /* 0x0000020001117983 */ /* 0x000ea20000100000 */
[----:B------:R-:W-:Y:S01]  /*c800*/  FADD R18, RZ, R15 ;  /* 0x0000000fff127221 */ /* 0x000fe20000000000 */
[----:B------:R-:W-:Y:S01]  /*c810*/  BSSY.RECONVERGENT B1, `(.L_x_240) ;  /* 0x00000b2000017945 */ /* 0x000fe20003800200 */
[----:B------:R-:W-:Y:S01]  /*c820*/  HFMA2 R25, -RZ, RZ, 0, 0 ;  /* 0x00000000ff197431 */ /* 0x000fe200000001ff */
        /* <DEDUP_REMOVED lines=24> */
[----:B------:R-:W-:Y:S01]  /*c9b0*/  FADD R30, R29, R29 ;  /* 0x0000001d1d1e7221 */ /* 0x000fe20000000000 */
[----:B------:R-:W-:Y:S02]  /*c9c0*/  I2FP.F32.S32 R29, R26 ;  /* 0x0000001a001d7245 */ /* 0x000fe40000201400 */
[----:B------:R-:W-:Y:S01]  /*c9d0*/  FSEL R26, RZ, -24, P0 ;  /* 0xc1c00000ff1a7808 */ /* 0x000fe20000000000 */
[----:B------:R-:W-:-:S04]  /*c9e0*/  FFMA R30, R31, -R18, R30 ;  /* 0x800000121f1e7223 */ /* 0x000fc8000000001e */
        /* <DEDUP_REMOVED lines=54> */
.L_x_245:
[----:B------:R-:W-:Y:S01]  /*cd50*/  FADD R18, R28, R28 ;  /* 0x0000001c1c127221 */ /* 0x000fe20000000000 */
[----:B------:R-:W-:Y:S06]  /*cd60*/  BRA `(.L_x_243) ;  /* 0x0000000000047947 */ /* 0x000fec0003800000 */
.L_x_244:
[----:B------:R-:W-:-:S07]  /*cd70*/  FADD R18, R28, 1 ;  /* 0x3f8000001c127421 */ /* 0x000fce0000000000 */
.L_x_243:
[----:B------:R-:W-:Y:S05]  /*cd80*/  BSYNC.RECONVERGENT B0 ;  /* 0x0000000000007941 */ /* 0x000fea0003800200 */
.L_x_242:
        /* <DEDUP_REMOVED lines=8> */
.L_x_247:
[----:B------:R-:W0:Y:S02]  /*ce10*/  MUFU.RCP R26, R11 ;  /* 0x0000000b001a7308 */ /* 0x000e240000001000 */
[----:B0-----:R-:W-:-:S04]  /*ce20*/  FFMA R25, R11, R26, -1 ;  /* 0xbf8000000b197423 */ /* 0x001fc8000000001a */
[----:B------:R-:W-:-:S04]  /*ce30*/  FADD.FTZ R25, -R25, -RZ ;  /* 0x800000ff19197221 */ /* 0x000fc80000010100 */
[----:B------:R-:W-:-:S07]  /*ce40*/  FFMA R29, R26, R25, R26 ;  /* 0x000000191a1d7223 */ /* 0x000fce000000001a */
.L_x_248:
[----:B------:R-:W-:Y:S05]  /*ce50*/  BSYNC.RECONVERGENT B2 ;  /* 0x0000000000027941 */ /* 0x000fea0003800200 */
.L_x_246:
        /* <DEDUP_REMOVED lines=19> */
[----:B------:R-:W-:Y:S02]  /*cf90*/  HFMA2 R31, -RZ, RZ, 0.771484375, 0.21533203125 ;  /* 0x3a2c32e4ff1f7431 */ /* 0x000fe400000001ff */
[----:B------:R-:W-:Y:S01]  /*cfa0*/  FMUL R26, R25, R28 ;  /* 0x0000001c191a7220 */ /* 0x000fe20000400000 */
[C---:B------:R-:W-:Y:S01]  /*cfb0*/  FMUL R28, R11.reuse, R11 ;  /* 0x0000000b0b1c7220 */ /* 0x040fe20000400000 */
[----:B------:R-:W-:-:S04]  /*cfc0*/  FFMA R25, R11, 1.4426950216293334961, R30 ;  /* 0x3fb8aa3b0b197823 */ /* 0x000fc8000000001e */
[----:B------:R-:W-:Y:S01]  /*cfd0*/  FADD R30, R30, -R25 ;  /* 0x800000191e1e7221 */ /* 0x000fe20000000000 */
[----:B------:R-:W-:-:S03]  /*cfe0*/  FFMA R31, R28, R31, 0.0032181653659790754318 ;  /* 0x3b52e7db1c1f7423 */ /* 0x000fc6000000001f */
[----:B------:R-:W-:Y:S01]  /*cff0*/  FFMA R33, R11, 1.4426950216293334961, R30 ;  /* 0x3fb8aa3b0b217823 */ /* 0x000fe2000000001e */
[----:B------:R-:W-:-:S03]  /*d000*/  FFMA R31, R28, R31, 0.018033718690276145935 ;  /* 0x3c93bb731c1f7423 */ /* 0x000fc6000000001f */
[----:B------:R-:W-:Y:S01]  /*d010*/  FFMA R30, R26, 1.4426950216293334961, R33 ;  /* 0x3fb8aa3b1a1e7823 */ /* 0x000fe20000000021 */
[----:B------:R-:W-:-:S04]  /*d020*/  FFMA R31, R28, R31, 0.12022458761930465698 ;  /* 0x3df6384f1c1f7423 */ /* 0x000fc8000000001f */
        /* <DEDUP_REMOVED lines=14> */
[----:B0-----:R-:W-:Y:S01]  /*d110*/  FADD R28, R11, -R26 ;  /* 0x8000001a0b1c7221 */ /* 0x001fe20000000000 */
[----:B------:R-:W-:Y:S02]  /*d120*/  FSETP.GT.AND P0, PT, R26, RZ, PT ;  /* 0x000000ff1a00720b */ /* 0x000fe40003f04000 */
[----:B------:R-:W0:Y:S01]  /*d130*/  F2I.NTZ R26, R11 ;  /* 0x0000000b001a7305 */ /* 0x000e220000203100 */
[----:B------:R-:W-:Y:S01]  /*d140*/  FADD R25, R25, R28 ;  /* 0x0000001c19197221 */ /* 0x000fe20000000000 */
[----:B------:R-:W-:Y:S02]  /*d150*/  SEL R31, RZ, 0x83000000, P0 ;  /* 0x83000000ff1f7807 */ /* 0x000fe40000000000 */
[----:B------:R-:W-:Y:S01]  /*d160*/  FSETP.GT.AND P0, PT, |R11|, 152, PT ;  /* 0x431800000b00780b */ /* 0x000fe20003f04200 */
[----:B------:R-:W-:-:S04]  /*d170*/  FFMA R28, R25, R30, 0.0013391353422775864601 ;  /* 0x3aaf85ed191c7423 */ /* 0x000fc8000000001e */
[----:B------:R-:W-:-:S04]  /*d180*/  FFMA R28, R25, R28, 0.0096188392490148544312 ;  /* 0x3c1d9856191c7423 */ /* 0x000fc8000000001c */
[----:B------:R-:W-:Y:S01]  /*d190*/  FFMA R28, R25, R28, 0.055503588169813156128 ;  /* 0x3d6357bb191c7423 */ /* 0x000fe2000000001c */
[----:B0-----:R-:W-:-:S03]  /*d1a0*/  LEA R26, R26, -R31, 0x17 ;  /* 0x8000001f1a1a7211 */ /* 0x001fc600078eb8ff */
[----:B------:R-:W-:-:S04]  /*d1b0*/  FFMA R28, R25, R28, 0.24022644758224487305 ;  /* 0x3e75fdec191c7423 */ /* 0x000fc8000000001c */
[----:B------:R-:W-:-:S04]  /*d1c0*/  FFMA R28, R25, R28, 0.69314718246459960938 ;  /* 0x3f317218191c7423 */ /* 0x000fc8000000001c */
        /* <DEDUP_REMOVED lines=17> */
.L_x_252:
[----:B------:R-:W-:Y:S01]  /*d2e0*/  FADD R25, R29, R29 ;  /* 0x0000001d1d197221 */ /* 0x000fe20000000000 */
[----:B------:R-:W-:Y:S06]  /*d2f0*/  BRA `(.L_x_250) ;  /* 0x0000000000047947 */ /* 0x000fec0003800000 */
.L_x_251:
[----:B------:R-:W-:-:S07]  /*d300*/  FADD R25, R29, 5 ;  /* 0x40a000001d197421 */ /* 0x000fce0000000000 */
.L_x_250:
[----:B------:R-:W-:Y:S05]  /*d310*/  BSYNC.RECONVERGENT B0 ;  /* 0x0000000000007941 */ /* 0x000fea0003800200 */
.L_x_249:
[----:B------:R-:W-:-:S07]  /*d320*/  FMUL R25, R25, R18 ;  /* 0x0000001219197220 */ /* 0x000fce0000400000 */
.L_x_241:
[----:B------:R-:W-:Y:S05]  /*d330*/  BSYNC.RECONVERGENT B1 ;  /* 0x0000000000017941 */ /* 0x000fea0003800200 */
.L_x_240:
        /* <DEDUP_REMOVED lines=55> */
[C---:B0-----:R-:W-:Y:S01]  /*d6b0*/  FADD R29, R11.reuse, -R30 ;  /* 0x8000001e0b1d7221 */ /* 0x041fe20000000000 */
[----:B------:R-:W-:Y:S02]  /*d6c0*/  FSETP.GT.AND P0, PT, R30, RZ, PT ;  /* 0x000000ff1e00720b */ /* 0x000fe40003f04000 */
[----:B------:R-:W0:Y:S01]  /*d6d0*/  F2I.NTZ R30, R11 ;  /* 0x0000000b001e7305 */ /* 0x000e220000203100 */
[----:B------:R-:W-:Y:S01]  /*d6e0*/  FADD R26, R26, R29 ;  /* 0x0000001d1a1a7221 */ /* 0x000fe20000000000 */
[----:B------:R-:W-:Y:S01]  /*d6f0*/  HFMA2 R29, -RZ, RZ, 0.64013671875, -15.109375 ;  /* 0x391fcb8eff1d7431 */ /* 0x000fe200000001ff */
[----:B------:R-:W-:Y:S02]  /*d700*/  SEL R31, RZ, 0x83000000, P0 ;  /* 0x83000000ff1f7807 */ /* 0x000fe40000000000 */
[----:B------:R-:W-:Y:S02]  /*d710*/  FSETP.GT.AND P0, PT, |R11|, 152, PT ;  /* 0x431800000b00780b */ /* 0x000fe40003f04200 */
[----:B------:R-:W-:-:S04]  /*d720*/  FFMA R29, R26, R29, 0.0013391353422775864601 ;  /* 0x3aaf85ed1a1d7423 */ /* 0x000fc8000000001d */
        /* <DEDUP_REMOVED lines=22> */
.L_x_258:
[----:B------:R-:W-:Y:S01]  /*d890*/  FADD R26, R28, R28 ;  /* 0x0000001c1c1a7221 */ /* 0x000fe20000000000 */
[----:B------:R-:W-:Y:S06]  /*d8a0*/  BRA `(.L_x_256) ;  /* 0x0000000000047947 */ /* 0x000fec0003800000 */
.L_x_257:
[----:B------:R-:W-:-:S07]  /*d8b0*/  FADD R26, R28, 1 ;  /* 0x3f8000001c1a7421 */ /* 0x000fce0000000000 */
.L_x_256:
[----:B------:R-:W-:Y:S05]  /*d8c0*/  BSYNC.RECONVERGENT B0 ;  /* 0x0000000000007941 */ /* 0x000fea0003800200 */
.L_x_255:
        /* <DEDUP_REMOVED lines=9> */
.L_x_260:
[----:B------:R-:W0:Y:S02]  /*d960*/  MUFU.RCP R28, R25 ;  /* 0x00000019001c7308 */ /* 0x000e240000001000 */
[----:B0-----:R-:W-:-:S04]  /*d970*/  FFMA R11, R25, R28, -1 ;  /* 0xbf800000190b7423 */ /* 0x001fc8000000001c */
[----:B------:R-:W-:-:S04]  /*d980*/  FADD.FTZ R11, -R11, -RZ ;  /* 0x800000ff0b0b7221 */ /* 0x000fc80000010100 */
[----:B------:R-:W-:-:S07]  /*d990*/  FFMA R29, R28, R11, R28 ;  /* 0x0000000b1c1d7223 */ /* 0x000fce000000001c */
.L_x_261:
[----:B------:R-:W-:Y:S05]  /*d9a0*/  BSYNC.RECONVERGENT B2 ;  /* 0x0000000000027941 */ /* 0x000fea0003800200 */
.L_x_259:
        /* <DEDUP_REMOVED lines=12> */
[----:B0-----:R-:W-:-:S03]  /*da70*/  HFMA2 R31, -RZ, RZ, 0.771484375, 0.21533203125 ;  /* 0x3a2c32e4ff1f7431 */ /* 0x001fc600000001ff */
        /* <DEDUP_REMOVED lines=31> */
[----:B------:R0:W1:Y:S01]  /*dc70*/  F2I.NTZ R28, R11 ;  /* 0x0000000b001c7305 */ /* 0x0000620000203100 */
[----:B------:R-:W-:Y:S01]  /*dc80*/  FADD R25, R25, R30 ;  /* 0x0000001e19197221 */ /* 0x000fe20000000000 */
[----:B------:R-:W-:-:S05]  /*dc90*/  MOV R30, 0x391fcb8e ;  /* 0x391fcb8e001e7802 */ /* 0x000fca0000000f00 */
[----:B------:R-:W-:-:S04]  /*dca0*/  FFMA R30, R25, R30, 0.0013391353422775864601 ;  /* 0x3aaf85ed191e7423 */ /* 0x000fc8000000001e */
[----:B------:R-:W-:-:S04]  /*dcb0*/  FFMA R30, R25, R30, 0.0096188392490148544312 ;  /* 0x3c1d9856191e7423 */ /* 0x000fc8000000001e */
[----:B------:R-:W-:-:S04]  /*dcc0*/  FFMA R30, R25, R30, 0.055503588169813156128 ;  /* 0x3d6357bb191e7423 */ /* 0x000fc8000000001e */
[----:B------:R-:W-:-:S04]  /*dcd0*/  FFMA R30, R25, R30, 0.24022644758224487305 ;  /* 0x3e75fdec191e7423 */ /* 0x000fc8000000001e */
[----:B------:R-:W-:-:S04]  /*dce0*/  FFMA R30, R25, R30, 0.69314718246459960938 ;  /* 0x3f317218191e7423 */ /* 0x000fc8000000001e */
[----:B------:R-:W-:Y:S01]  /*dcf0*/  FFMA R30, R25, R30, 1 ;  /* 0x3f800000191e7423 */ /* 0x000fe2000000001e */
[----:B------:R-:W-:Y:S02]  /*dd00*/  SEL R25, RZ, 0x83000000, P0 ;  /* 0x83000000ff197807 */ /* 0x000fe40000000000 */
[----:B------:R-:W-:Y:S01]  /*dd10*/  FSETP.GT.AND P0, PT, |R11|, 152, PT ;  /* 0x431800000b00780b */ /* 0x000fe20003f04200 */
[----:B0-----:R-:W-:Y:S01]  /*dd20*/  HFMA2 R11, -RZ, RZ, 1.875, 0 ;  /* 0x3f800000ff0b7431 */ /* 0x001fe200000001ff */
[----:B------:R-:W-:Y:S02]  /*dd30*/  IADD3 R31, PT, PT, R25, 0x7f000000, RZ ;  /* 0x7f000000191f7810 */ /* 0x000fe40007ffe0ff */
[----:B-1----:R-:W-:-:S03]  /*dd40*/  LEA R25, R28, -R25, 0x17 ;  /* 0x800000191c197211 */ /* 0x002fc600078eb8ff */
[----:B------:R-:W-:-:S04]  /*dd50*/  FMUL R30, R30, R31 ;  /* 0x0000001f1e1e7220 */ /* 0x000fc80000400000 */
[----:B------:R-:W-:Y:S02]  /*dd60*/  FMUL R25, R30, R25 ;  /* 0x000000191e197220 */ /* 0x000fe40000400000 */
        /* <DEDUP_REMOVED lines=12> */
.L_x_265:
[----:B------:R-:W-:Y:S01]  /*de30*/  FADD R11, R29, R29 ;  /* 0x0000001d1d0b7221 */ /* 0x000fe20000000000 */
[----:B------:R-:W-:Y:S06]  /*de40*/  BRA `(.L_x_263) ;  /* 0x0000000000047947 */ /* 0x000fec0003800000 */
.L_x_264:
[----:B------:R-:W-:-:S07]  /*de50*/  FADD R11, R29, 5 ;  /* 0x40a000001d0b7421 */ /* 0x000fce0000000000 */
.L_x_263:
[----:B------:R-:W-:Y:S05]  /*de60*/  BSYNC.RECONVERGENT B0 ;  /* 0x0000000000007941 */ /* 0x000fea0003800200 */
.L_x_262:
[----:B------:R-:W-:-:S07]  /*de70*/  FMUL R11, R11, R26 ;  /* 0x0000001a0b0b7220 */ /* 0x000fce0000400000 */
.L_x_254:
[----:B------:R-:W-:Y:S05]  /*de80*/  BSYNC.RECONVERGENT B1 ;  /* 0x0000000000017941 */ /* 0x000fea0003800200 */
.L_x_253:
[----:B------:R-:W2:Y:S01]  /*de90*/  LDL.U8 R25, [R1+0x4] ;  /* 0x0000040001197983 */ /* 0x000ea20000100000 */
[----:B------:R-:W-:Y:S01]  /*dea0*/  BSSY.RECONVERGENT B1, `(.L_x_266) ;  /* 0x00000b3000017945 */ /* 0x000fe20003800200 */
[----:B------:R-:W-:Y:S01]  /*deb0*/  HFMA2 R31, -RZ, RZ, 0, 0 ;  /* 0x00000000ff1f7431 */ /* 0x000fe200000001ff */
[----:B------:R-:W-:Y:S01]  /*dec0*/  IADD3 R8, PT, PT, R8, 0x1ba6d9, RZ ;  /* 0x001ba6d908087810 */ /* 0x000fe20007ffe0ff */
[----:B------:R0:W-:Y:S01]  /*ded0*/  STG.E desc[UR4][R6.64+0xc], R11 ;  /* 0x00000c0b06007986 */ /* 0x0001e2000c101904 */
[----:B------:R-:W-:Y:S01]  /*dee0*/  FADD R26, R18, R11 ;  /* 0x0000000b121a7221 */ /* 0x000fe20000000000 */
        /* <DEDUP_REMOVED lines=23> */
[----:B------:R-:W-:-:S04]  /*e060*/  FFMA R32, R32, -R25, R29 ;  /* 0x8000001920207223 */ /* 0x000fc8000000001d */
[----:B------:R-:W-:Y:S01]  /*e070*/  FMUL R29, R31, R32 ;  /* 0x000000201f1d7220 */ /* 0x000fe20000400000 */
[----:B------:R-:W-:Y:S01]  /*e080*/  I2FP.F32.S32 R31, R30 ;  /* 0x0000001e001f7245 */ /* 0x000fe20000201400 */
[----:B------:R-:W-:Y:S01]  /*e090*/  FMUL R32, R25, R25 ;  /* 0x0000001919207220 */ /* 0x000fe20000400000 */
[----:B------:R-:W-:-:S05]  /*e0a0*/  FSEL R30, RZ, -24, P0 ;  /* 0xc1c00000ff1e7808 */ /* 0x000fca0000000000 */
[----:B------:R-:W-:Y:S01]  /*e0b0*/  FFMA R30, R31, 1.1920928955078125e-07, R30 ;  /* 0x340000001f1e7823 */ /* 0x000fe2000000001e */
[----:B------:R-:W-:-:S05]  /*e0c0*/  MOV R31, 0x3a2c32e4 ;  /* 0x3a2c32e4001f7802 */ /* 0x000fca0000000f00 */
[----:B------:R-:W-:-:S04]  /*e0d0*/  FFMA R31, R32, R31, 0.0032181653659790754318 ;  /* 0x3b52e7db201f7423 */ /* 0x000fc8000000001f */
[----:B------:R-:W-:-:S04]  /*e0e0*/  FFMA R31, R32, R31, 0.018033718690276145935 ;  /* 0x3c93bb73201f7423 */ /* 0x000fc8000000001f */
[----:B------:R-:W-:-:S04]  /*e0f0*/  FFMA R31, R32, R31, 0.12022458761930465698 ;  /* 0x3df6384f201f7423 */ /* 0x000fc8000000001f */
[----:B------:R-:W-:Y:S01]  /*e100*/  FMUL R32, R32, R31 ;  /* 0x0000001f20207220 */ /* 0x000fe20000400000 */
[----:B------:R-:W-:-:S03]  /*e110*/  FFMA R31, R25, 1.4426950216293334961, R30 ;  /* 0x3fb8aa3b191f7823 */ /* 0x000fc6000000001e */
[----:B------:R-:W-:Y:S01]  /*e120*/  FMUL R33, R32, 3 ;  /* 0x4040000020217820 */ /* 0x000fe20000400000 */
[----:B------:R-:W-:-:S04]  /*e130*/  FADD R30, R30, -R31 ;  /* 0x8000001f1e1e7221 */ /* 0x000fc80000000000 */
[----:B------:R-:W-:-:S04]  /*e140*/  FFMA R30, R25, 1.4426950216293334961, R30 ;  /* 0x3fb8aa3b191e7823 */ /* 0x000fc8000000001e */
[----:B------:R-:W-:-:S04]  /*e150*/  FFMA R30, R29, 1.4426950216293334961, R30 ;  /* 0x3fb8aa3b1d1e7823 */ /* 0x000fc8000000001e */
        /* <DEDUP_REMOVED lines=13> */
[----:B------:R-:W0:Y:S01]  /*e230*/  F2I.NTZ R30, R25 ;  /* 0x00000019001e7305 */ /* 0x000e220000203100 */
        /* <DEDUP_REMOVED lines=27> */
.L_x_271:
[----:B------:R-:W-:Y:S01]  /*e3f0*/  FADD R31, R28, R28 ;  /* 0x0000001c1c1f7221 */ /* 0x000fe20000000000 */
[----:B------:R-:W-:Y:S06]  /*e400*/  BRA `(.L_x_269) ;  /* 0x0000000000047947 */ /* 0x000fec0003800000 */
.L_x_270:
[----:B------:R-:W-:-:S07]  /*e410*/  FADD R31, R28, 1 ;  /* 0x3f8000001c1f7421 */ /* 0x000fce0000000000 */
.L_x_269:
[----:B------:R-:W-:Y:S05]  /*e420*/  BSYNC.RECONVERGENT B0 ;  /* 0x0000000000007941 */ /* 0x000fea0003800200 */
.L_x_268:
        /* <DEDUP_REMOVED lines=8> */
.L_x_273:
[----:B------:R-:W0:Y:S02]  /*e4b0*/  MUFU.RCP R28, R11 ;  /* 0x0000000b001c7308 */ /* 0x000e240000001000 */
[----:B0-----:R-:W-:-:S04]  /*e4c0*/  FFMA R25, R11, R28, -1 ;  /* 0xbf8000000b197423 */ /* 0x001fc8000000001c */
[----:B------:R-:W-:-:S04]  /*e4d0*/  FADD.FTZ R25, -R25, -RZ ;  /* 0x800000ff19197221 */ /* 0x000fc80000010100 */
[----:B------:R-:W-:-:S07]  /*e4e0*/  FFMA R29, R28, R25, R28 ;  /* 0x000000191c1d7223 */ /* 0x000fce000000001c */
.L_x_274:
[----:B------:R-:W-:Y:S05]  /*e4f0*/  BSYNC.RECONVERGENT B2 ;  /* 0x0000000000027941 */ /* 0x000fea0003800200 */
.L_x_272:
        /* <DEDUP_REMOVED lines=10> */
[----:B------:R-:W-:-:S03]  /*e5a0*/  FADD R30, R11, -1 ;  /* 0xbf8000000b1e7421 */ /* 0x000fc60000000000 */
[----:B------:R-:W0:Y:S01]  /*e5b0*/  MUFU.RCP R28, R32 ;  /* 0x00000020001c7308 */ /* 0x000e220000001000 */
[----:B------:R-:W-:-:S04]  /*e5c0*/  FADD R11, R30, R30 ;  /* 0x0000001e1e0b7221 */ /* 0x000fc80000000000 */
[----:B0-----:R-:W-:-:S04]  /*e5d0*/  FMUL R11, R28, R11 ;  /* 0x0000000b1c0b7220 */ /* 0x001fc80000400000 */
[----:B------:R-:W-:Y:S01]  /*e5e0*/  FADD R33, R30, -R11 ;  /* 0x8000000b1e217221 */ /* 0x000fe20000000000 */
[----:B------:R-:W-:-:S03]  /*e5f0*/  FMUL R32, R11, R11 ;  /* 0x0000000b0b207220 */ /* 0x000fc60000400000 */
[----:B------:R-:W-:-:S04]  /*e600*/  FADD R33, R33, R33 ;  /* 0x0000002121217221 */ /* 0x000fc80000000000 */
[----:B------:R-:W-:Y:S01]  /*e610*/  FFMA R33, R30, -R11, R33 ;  /* 0x8000000b1e217223 */ /* 0x000fe20000000021 */
[----:B------:R-:W-:-:S03]  /*e620*/  FSEL R30, RZ, -24, P0 ;  /* 0xc1c00000ff1e7808 */ /* 0x000fc60000000000 */
[----:B------:R-:W-:Y:S02]  /*e630*/  FMUL R28, R28, R33 ;  /* 0x000000211c1c7220 */ /* 0x000fe40000400000 */
[----:B------:R-:W-:Y:S01]  /*e640*/  FFMA R30, R25, 1.1920928955078125e-07, R30 ;  /* 0x34000000191e7823 */ /* 0x000fe2000000001e */
[----:B------:R-:W-:-:S05]  /*e650*/  HFMA2 R25, -RZ, RZ, 0.771484375, 0.21533203125 ;  /* 0x3a2c32e4ff197431 */ /* 0x000fca00000001ff */
[----:B------:R-:W-:-:S04]  /*e660*/  FFMA R25, R32, R25, 0.0032181653659790754318 ;  /* 0x3b52e7db20197423 */ /* 0x000fc80000000019 */
[----:B------:R-:W-:-:S04]  /*e670*/  FFMA R25, R32, R25, 0.018033718690276145935 ;  /* 0x3c93bb7320197423 */ /* 0x000fc80000000019 */
[----:B------:R-:W-:-:S04]  /*e680*/  FFMA R25, R32, R25, 0.12022458761930465698 ;  /* 0x3df6384f20197423 */ /* 0x000fc80000000019 */
[----:B------:R-:W-:Y:S01]  /*e690*/  FMUL R32, R32, R25 ;  /* 0x0000001920207220 */ /* 0x000fe20000400000 */
[----:B------:R-:W-:-:S04]  /*e6a0*/  FFMA R25, R11, 1.4426950216293334961, R30 ;  /* 0x3fb8aa3b0b197823 */ /* 0x000fc8000000001e */
[----:B------:R-:W-:-:S04]  /*e6b0*/  FADD R30, R30, -R25 ;  /* 0x800000191e1e7221 */ /* 0x000fc80000000000 */
[----:B------:R-:W-:-:S04]  /*e6c0*/  FFMA R33, R11, 1.4426950216293334961, R30 ;  /* 0x3fb8aa3b0b217823 */ /* 0x000fc8000000001e */
[----:B------:R-:W-:-:S04]  /*e6d0*/  FFMA R30, R28, 1.4426950216293334961, R33 ;  /* 0x3fb8aa3b1c1e7823 */ /* 0x000fc80000000021 */
        /* <DEDUP_REMOVED lines=26> */
[----:B0-----:R-:W-:Y:S01]  /*e880*/  LEA R25, R28, -R25, 0x17 ;  /* 0x800000191c197211 */ /* 0x001fe200078eb8ff */
[----:B------:R-:W-:Y:S02]  /*e890*/  HFMA2 R28, -RZ, RZ, 1.875, 0 ;  /* 0x3f800000ff1c7431 */ /* 0x000fe400000001ff */
        /* <DEDUP_REMOVED lines=14> */
.L_x_278:
[----:B------:R-:W-:Y:S01]  /*e980*/  FADD R28, R29, R29 ;  /* 0x0000001d1d1c7221 */ /* 0x000fe20000000000 */
[----:B------:R-:W-:Y:S06]  /*e990*/  BRA `(.L_x_276) ;  /* 0x0000000000047947 */ /* 0x000fec0003800000 */
.L_x_277:
[----:B------:R-:W-:-:S07]  /*e9a0*/  FADD R28, R29, 5 ;  /* 0x40a000001d1c7421 */ /* 0x000fce0000000000 */
.L_x_276:
[----:B------:R-:W-:Y:S05]  /*e9b0*/  BSYNC.RECONVERGENT B0 ;  /* 0x0000000000007941 */ /* 0x000fea0003800200 */
.L_x_275:
[----:B------:R-:W-:-:S07]  /*e9c0*/  FMUL R31, R28, R31 ;  /* 0x0000001f1c1f7220 */ /* 0x000fce0000400000 */
.L_x_267:
[----:B------:R-:W-:Y:S05]  /*e9d0*/  BSYNC.RECONVERGENT B1 ;  /* 0x0000000000017941 */ /* 0x000fea0003800200 */
.L_x_266:
        /* <DEDUP_REMOVED lines=10> */
[----:B------:R-:W-:-:S04]  /*ea80*/  IADD3 R11, PT, PT, R25, R8, RZ ;  /* 0x00000008190b7210 */ /* 0x000fc80007ffe0ff */
        /* <DEDUP_REMOVED lines=18> */
.L_x_280:
[----:B------:R-:W-:Y:S05]  /*ebb0*/  BSYNC.RECONVERGENT B0 ;  /* 0x0000000000007941 */ /* 0x000fea0003800200 */
.L_x_279:
[----:B------:R-:W0:Y:S01]  /*ebc0*/  LDC.64 R6, c[0x4][0x40] ;  /* 0x01001000ff067b82 */ /* 0x000e220000000a00 */
[----:B------:R-:W-:-:S06]  /*ebd0*/  IMAD.WIDE R36, R11, 0x4, R36 ;  /* 0x000000040b247825 */ /* 0x000fcc00078e0224 */
[----:B------:R-:W2:Y:S01]  /*ebe0*/  LDG.E R36, desc[UR4][R36.64] ;  /* 0x0000000424247981 */ /* 0x000ea2000c1e1900 */
[----:B------:R-:W1:Y:S01]  /*ebf0*/  LDC.64 R18, c[0x0][0x380] ;  /* 0x0000e000ff127b82 */ /* 0x000e620000000a00 */
[----:B0-----:R-:W-:-:S04]  /*ec00*/  IMAD.WIDE R6, R11, 0x14, R6 ;  /* 0x000000140b067825 */ /* 0x001fc800078e0206 */
[----:B------:R-:W-:-:S03]  /*ec10*/  IMAD.WIDE.U32 R28, R0, 0x4, R6 ;  /* 0x00000004001c7825 */ /* 0x000fc600078e0006 */
[----:B------:R-:W0:Y:S03]  /*ec20*/  LDC.64 R6, c[0x0][0x388] ;  /* 0x0000e200ff067b82 */ /* 0x000e260000000a00 */
[----:B------:R-:W3:Y:S01]  /*ec30*/  LDG.E R28, desc[UR4][R28.64] ;  /* 0x000000041c1c7981 */ /* 0x000ee2000c1e1900 */
[----:B------:R-:W-:-:S05]  /*ec40*/  LEA R15, R27, R27, 0x2 ;  /* 0x0000001b1b0f7211 */ /* 0x000fca00078e10ff */
[----:B-1----:R-:W-:-:S05]  /*ec50*/  IMAD.WIDE R18, R15, 0x4, R18 ;  /* 0x000000040f127825 */ /* 0x002fca00078e0212 */
[----:B------:R-:W-:Y:S04]  /*ec60*/  STG.E desc[UR4][R18.64], R0 ;  /* 0x0000000012007986 */ /* 0x000fe8000c101904 */
[----:B------:R-:W-:Y:S01]  /*ec70*/  STG.E desc[UR4][R18.64+0x4], R12 ;  /* 0x0000040c12007986 */ /* 0x000fe2000c101904 */
[----:B0-----:R-:W-:-:S03]  /*ec80*/  IMAD.WIDE R6, R27, 0x4, R6 ;  /* 0x000000041b067825 */ /* 0x001fc600078e0206 */
[----:B------:R-:W-:Y:S04]  /*ec90*/  STG.E desc[UR4][R18.64+0x8], R14 ;  /* 0x0000080e12007986 */ /* 0x000fe8000c101904 */
[----:B------:R-:W-:Y:S04]  /*eca0*/  STG.E desc[UR4][R18.64+0xc], R16 ;  /* 0x00000c1012007986 */ /* 0x000fe8000c101904 */
[----:B------:R-:W-:Y:S01]  /*ecb0*/  STG.E desc[UR4][R18.64+0x10], R11 ;  /* 0x0000100b12007986 */ /* 0x000fe2000c101904 */
[----:B--2---:R-:W-:-:S04]  /*ecc0*/  FADD R13, R13, R36 ;  /* 0x000000240d0d7221 */ /* 0x004fc80000000000 */
[----:B---3--:R-:W-:-:S05]  /*ecd0*/  FADD R13, R13, R28 ;  /* 0x0000001c0d0d7221 */ /* 0x008fca0000000000 */
[----:B------:R-:W-:-:S04]  /*ece0*/  FSETP.NEU.AND P0, PT, R13, RZ, PT ;  /* 0x000000ff0d00720b */ /* 0x000fc80003f0d000 */
[----:B------:R-:W-:-:S05]  /*ecf0*/  FSEL R13, R13, 100000, P0 ;  /* 0x47c350000d0d7808 */ /* 0x000fca0000000000 */
[----:B------:R-:W-:Y:S04]  /*ed00*/  STG.E desc[UR4][R6.64], R13 ;  /* 0x0000000d06007986 */ /* 0x000fe8000c101904 */
[----:B------:R-:W-:Y:S04]  /*ed10*/  STG.E.64 desc[UR4][R20.64], R8 ;  /* 0x0000000814007986 */ /* 0x000fe8000c101b04 */
[----:B------:R-:W-:Y:S04]  /*ed20*/  STG.E.64 desc[UR4][R20.64+0x8], R22 ;  /* 0x0000081614007986 */ /* 0x000fe8000c101b04 */
[----:B------:R-:W-:Y:S04]  /*ed30*/  STG.E.64 desc[UR4][R20.64+0x10], R24 ;  /* 0x0000101814007986 */ /* 0x000fe8000c101b04 */
[----:B------:R-:W-:Y:S04]  /*ed40*/  STG.E.64 desc[UR4][R20.64+0x18], R4 ;  /* 0x0000180414007986 */ /* 0x000fe8000c101b04 */
[----:B------:R-:W-:Y:S04]  /*ed50*/  STG.E.64 desc[UR4][R20.64+0x28], R2 ;  /* 0x0000280214007986 */ /* 0x000fe8000c101b04 */
[----:B------:R-:W-:Y:S01]  /*ed60*/  STG.E desc[UR4][R20.64+0x20], R10 ;  /* 0x0000200a14007986 */ /* 0x000fe2000c101904 */
[----:B------:R-:W-:Y:S05]  /*ed70*/  EXIT ;  /* 0x000000000000794d */ /* 0x000fea0003800000 */
        .weak           $__internal_1_$__cuda_sm20_rcp_rn_f32_slowpath
        .type           $__internal_1_$__cuda_sm20_rcp_rn_f32_slowpath,@function
        .size           $__internal_1_$__cuda_sm20_rcp_rn_f32_slowpath,(.L_x_288 - $__internal_1_$__cuda_sm20_rcp_rn_f32_slowpath)
$__internal_1_$__cuda_sm20_rcp_rn_f32_slowpath:
[----:B------:R-:W-:Y:S01]  /*ed80*/  SHF.L.U32 R29, R11, 0x1, RZ ;  /* 0x000000010b1d7819 */ /* 0x000fe200000006ff */
[----:B------:R-:W-:Y:S03]  /*ed90*/  BSSY.RECONVERGENT B0, `(.L_x_281) ;  /* 0x0000030000007945 */ /* 0x000fe60003800200 */
[----:B------:R-:W-:-:S04]  /*eda0*/  SHF.R.U32.HI R29, RZ, 0x18, R29 ;  /* 0x00000018ff1d7819 */ /* 0x000fc8000001161d */
        /* <DEDUP_REMOVED lines=12> */
.L_x_282:
[----:B------:R-:W-:-:S04]  /*ee70*/  IADD3 R25, PT, PT, R29, -0xfd, RZ ;  /* 0xffffff031d197810 */ /* 0x000fc80007ffe0ff */
[----:B------:R-:W-:-:S13]  /*ee80*/  ISETP.GT.U32.AND P0, PT, R25, 0x1, PT ;  /* 0x000000011900780c */ /* 0x000fda0003f04070 */
[----:B------:R-:W-:Y:S05]  /*ee90*/  @P0 BRA `(.L_x_284) ;  /* 0x0000000000780947 */ /* 0x000fea0003800000 */
[----:B------:R-:W-:Y:S02]  /*eea0*/  LOP3.LUT R35, R11, 0x7fffff, RZ, 0xc0, !PT ;  /* 0x007fffff0b237812 */ /* 0x000fe400078ec0ff */
[----:B------:R-:W-:Y:S02]  /*eeb0*/  IADD3 R29, PT, PT, R29, -0xfc, RZ ;  /* 0xffffff041d1d7810 */ /* 0x000fe40007ffe0ff */
[----:B------:R-:W-:-:S04]  /*eec0*/  LOP3.LUT R35, R35, 0x3f800000, RZ, 0xfc, !PT ;  /* 0x3f80000023237812 */ /* 0x000fc800078efcff */
[----:B------:R-:W0:Y:S02]  /*eed0*/  MUFU.RCP R30, R35 ;  /* 0x00000023001e7308 */ /* 0x000e240000001000 */
[----:B0-----:R-:W-:-:S04]  /*eee0*/  FFMA R33, R35, R30, -1 ;  /* 0xbf80000023217423 */ /* 0x001fc8000000001e */
[----:B------:R-:W-:-:S04]  /*eef0*/  FADD.FTZ R33, -R33, -RZ ;  /* 0x800000ff21217221 */ /* 0x000fc80000010100 */
[CCC-:B------:R-:W-:Y:S01]  /*ef00*/  FFMA.RM R32, R30.reuse, R33.reuse, R30.reuse ;  /* 0x000000211e207223 */ /* 0x1c0fe2000000401e */
[----:B------:R-:W-:-:S04]  /*ef10*/  FFMA.RP R33, R30, R33, R30 ;  /* 0x000000211e217223 */ /* 0x000fc8000000801e */
[C---:B------:R-:W-:Y:S02]  /*ef20*/  LOP3.LUT R30, R32.reuse, 0x7fffff, RZ, 0xc0, !PT ;  /* 0x007fffff201e7812 */ /* 0x040fe400078ec0ff */
[----:B------:R-:W-:Y:S01]  /*ef30*/  FSETP.NEU.FTZ.AND P0, PT, R32, R33, PT ;  /* 0x000000212000720b */ /* 0x000fe20003f1d000 */
[----:B------:R-:W-:Y:S01]  /*ef40*/  HFMA2 R32, -RZ, RZ, 0, 1.78813934326171875e-07 ;  /* 0x00000003ff207431 */ /* 0x000fe200000001ff */
[----:B------:R-:W-:-:S04]  /*ef50*/  LOP3.LUT R30, R30, 0x800000, RZ, 0xfc, !PT ;  /* 0x008000001e1e7812 */ /* 0x000fc800078efcff */
[----:B------:R-:W-:-:S04]  /*ef60*/  SHF.L.U32 R33, R32, R25, RZ ;  /* 0x0000001920217219 */ /* 0x000fc800000006ff */
[----:B------:R-:W-:Y:S02]  /*ef70*/  LOP3.LUT R32, R33, R30, RZ, 0xc0, !PT ;  /* 0x0000001e21207212 */ /* 0x000fe400078ec0ff */
[----:B------:R-:W-:Y:S02]  /*ef80*/  SEL R33, RZ, 0xffffffff, !P0 ;  /* 0xffffffffff217807 */ /* 0x000fe40004000000 */
[-C--:B------:R-:W-:Y:S02]  /*ef90*/  SHF.R.U32.HI R32, RZ, R25.reuse, R32 ;  /* 0x00000019ff207219 */ /* 0x080fe40000011620 */
[----:B------:R-:W-:Y:S02]  /*efa0*/  IADD3 R33, PT, PT, -R33, RZ, RZ ;  /* 0x000000ff21217210 */ /* 0x000fe40007ffe1ff */
[----:B------:R-:W-:Y:S02]  /*efb0*/  LOP3.LUT P0, RZ, R32, 0x1, RZ, 0xc0, !PT ;  /* 0x0000000120ff7812 */ /* 0x000fe4000780c0ff */
[----:B------:R-:W-:-:S02]  /*efc0*/  LOP3.LUT P1, RZ, R33, R25, R30, 0xf8, !PT ;  /* 0x0000001921ff7212 */ /* 0x000fc4000782f81e */
[----:B------:R-:W-:Y:S02]  /*efd0*/  LOP3.LUT P2, RZ, R32, 0x2, RZ, 0xc0, !PT ;  /* 0x0000000220ff7812 */ /* 0x000fe4000784c0ff */
[----:B------:R-:W-:Y:S02]  /*efe0*/  SHF.R.U32.HI R30, RZ, R29, R30 ;  /* 0x0000001dff1e7219 */ /* 0x000fe4000001161e */
[----:B------:R-:W-:Y:S02]  /*eff0*/  PLOP3.LUT P0, PT, P0, P1, P2, 0xe0, 0x0 ;  /* 0x000000000000781c */ /* 0x000fe40000703c20 */
[----:B------:R-:W-:Y:S02]  /*f000*/  LOP3.LUT P1, RZ, R11, 0x7fffff, RZ, 0xc0, !PT ;  /* 0x007fffff0bff7812 */ /* 0x000fe4000782c0ff */
[----:B------:R-:W-:-:S04]  /*f010*/  SEL R25, RZ, 0x1, !P0 ;  /* 0x00000001ff197807 */ /* 0x000fc80004000000 */
[----:B------:R-:W-:-:S04]  /*f020*/  IADD3 R25, PT, PT, -R25, RZ, RZ ;  /* 0x000000ff19197210 */ /* 0x000fc80007ffe1ff */
[----:B------:R-:W-:-:S13]  /*f030*/  ISETP.GE.AND P0, PT, R25, RZ, PT ;  /* 0x000000ff1900720c */ /* 0x000fda0003f06270 */
[----:B------:R-:W-:-:S04]  /*f040*/  @!P0 IADD3 R30, PT, PT, R30, 0x1, RZ ;  /* 0x000000011e1e8810 */ /* 0x000fc80007ffe0ff */
[----:B------:R-:W-:-:S04]  /*f050*/  @!P1 SHF.L.U32 R30, R30, 0x1, RZ ;  /* 0x000000011e1e9819 */ /* 0x000fc800000006ff */
[----:B------:R-:W-:Y:S01]  /*f060*/  LOP3.LUT R29, R30, 0x80000000, R11, 0xf8, !PT ;  /* 0x800000001e1d7812 */ /* 0x000fe200078ef80b */
[----:B------:R-:W-:Y:S06]  /*f070*/  BRA `(.L_x_283) ;  /* 0x0000000000047947 */ /* 0x000fec0003800000 */
.L_x_284:
[----:B------:R0:W1:Y:S02]  /*f080*/  MUFU.RCP R29, R11 ;  /* 0x0000000b001d7308 */ /* 0x0000640000001000 */
.L_x_283:
[----:B------:R-:W-:Y:S05]  /*f090*/  BSYNC.RECONVERGENT B0 ;  /* 0x0000000000007941 */ /* 0x000fea0003800200 */
.L_x_281:
[----:B------:R-:W-:Y:S01]  /*f0a0*/  HFMA2 R33, -RZ, RZ, 0, 0 ;  /* 0x00000000ff217431 */ /* 0x000fe200000001ff */
[----:B------:R-:W-:-:S04]  /*f0b0*/  MOV R32, R28 ;  /* 0x0000001c00207202 */ /* 0x000fc80000000f00 */
[----:B01----:R-:W-:Y:S05]  /*f0c0*/  RET.REL.NODEC R32 `(_Z19construirSolucionesPiPfP17curandStateXORWOWS0_) ;  /* 0xffffff0c20cc7950 */ /* 0x003fea0003c3ffff */
.L_x_285:
        /* <DEDUP_REMOVED lines=11> */
.L_x_288:


//--------------------- .text._Z20inicializarFeromonasv --------------------------
	.section	.text._Z20inicializarFeromonasv,"ax",@progbits
	.align	128
        .global         _Z20inicializarFeromonasv
        .type           _Z20inicializarFeromonasv,@function
        .size           _Z20inicializarFeromonasv,(.L_x_292 - _Z20inicializarFeromonasv)
        .other          _Z20inicializarFeromonasv,@"STO_CUDA_ENTRY STV_DEFAULT"
_Z20inicializarFeromonasv:
.text._Z20inicializarFeromonasv:
[----:B------:R-:W-:Y:S01]  /*0000*/  LDC R1, c[0x0][0x37c] ;  /* 0x0000df00ff017b82 */ /* 0x000fe20000000800 */
[----:B------:R-:W0:Y:S01]  /*0010*/  S2R R5, SR_TID.X ;  /* 0x0000000000057919 */ /* 0x000e220000002100 */
[----:B------:R-:W0:Y:S02]  /*0020*/  S2R R0, SR_TID.Y ;  /* 0x0000000000007919 */ /* 0x000e240000002200 */
[----:B0-----:R-:W-:-:S04]  /*0030*/  VIMNMX.U32 R2, PT, PT, R5, R0, !PT ;  /* 0x0000000005027248 */ /* 0x001fc80007fe0000 */
[----:B------:R-:W-:-:S13]  /*0040*/  ISETP.GT.U32.AND P0, PT, R2, 0x4, PT ;  /* 0x000000040200780c */ /* 0x000fda0003f04070 */
[----:B------:R-:W-:Y:S05]  /*0050*/  @P0 EXIT ;  /* 0x000000000000094d */ /* 0x000fea0003800000 */
[----:B------:R-:W0:Y:S01]  /*0060*/  LDC.64 R2, c[0x4][0x48] ;  /* 0x01001200ff027b82 */ /* 0x000e220000000a00 */
[----:B------:R-:W1:Y:S01]  /*0070*/  LDCU.64 UR4, c[0x0][0x358] ;  /* 0x00006b00ff0477ac */ /* 0x000e620008000a00 */
[----:B0-----:R-:W-:-:S04]  /*0080*/  IMAD.WIDE.U32 R2, R5, 0x14, R2 ;  /* 0x0000001405027825 */ /* 0x001fc800078e0002 */
[----:B------:R-:W-:Y:S02]  /*0090*/  HFMA2 R5, -RZ, RZ, 1.875, 0 ;  /* 0x3f800000ff057431 */ /* 0x000fe400000001ff */
[----:B------:R-:W-:-:S05]  /*00a0*/  IMAD.WIDE.U32 R2, R0, 0x4, R2 ;  /* 0x0000000400027825 */ /* 0x000fca00078e0002 */
[----:B-1----:R-:W-:Y:S01]  /*00b0*/  STG.E desc[UR4][R2.64], R5 ;  /* 0x0000000502007986 */ /* 0x002fe2000c101904 */
[----:B------:R-:W-:Y:S05]  /*00c0*/  EXIT ;  /* 0x000000000000794d */ /* 0x000fea0003800000 */
.L_x_286:
        /* <DEDUP_REMOVED lines=11> */
.L_x_292:


//--------------------- .nv.global.init           --------------------------
	.section	.nv.global.init,"aw",@progbits
	.align	4
.nv.global.init:
	.type		distancias,@object
	.size		distancias,(mrg32k3aM1SubSeq - distancias)
distancias:
        /*0000*/ 	.byte	0x00, 0x00, 0x00, 0x00, 0x00, 0x00, 0x40, 0x40, 0x00, 0x00, 0x10, 0x41, 0x00, 0x00, 0x00, 0x40
        /*0010*/ 	.byte	0x00, 0x00, 0xa0, 0x40, 0x00, 0x00, 0x40, 0x40, 0x00, 0x00, 0x00, 0x00, 0x00, 0x00, 0x80, 0x40
        /*0020*/ 	.byte	0x00, 0x00, 0x00, 0x41, 0x00, 0x00, 0x00, 0x40, 0x00, 0x00, 0x10, 0x41, 0x00, 0x00, 0x80, 0x40
        /*0030*/ 	.byte	0x00, 0x00, 0x00, 0x00, 0x00, 0x00, 0x00, 0x41, 0x00, 0x00, 0x80, 0x3f, 0x00, 0x00, 0x00, 0x40
        /*0040*/ 	.byte	0x00, 0x00, 0x00, 0x41, 0x00, 0x00, 0x00, 0x41, 0x00, 0x00, 0x00, 0x00, 0x00, 0x00, 0x80, 0x40
        /*0050*/ 	.byte	0x00, 0x00, 0xa0, 0x40, 0x00, 0x00, 0x00, 0x40, 0x00, 0x00, 0x80, 0x3f, 0x00, 0x00, 0x80, 0x40
        /*0060*/ 	.byte	0x00, 0x00, 0x00, 0x00
	.type		mrg32k3aM1SubSeq,@object
	.size		mrg32k3aM1SubSeq,(mrg32k3aM2SubSeq - mrg32k3aM1SubSeq)
mrg32k3aM1SubSeq:
        /*0064*/ 	.byte	0x0b, 0xcc, 0xee, 0x04, 0x73, 0x29, 0x8b, 0x6f, 0xf6, 0x53, 0x03, 0xf6, 0x23, 0xf6, 0xea, 0xda
        /* <DEDUP_REMOVED lines=125> */
	.type		mrg32k3aM2SubSeq,@object
	.size		mrg32k3aM2SubSeq,(mrg32k3aM1 - mrg32k3aM2SubSeq)
mrg32k3aM2SubSeq:
        /* <DEDUP_REMOVED lines=126> */
	.type		mrg32k3aM1,@object
	.size		mrg32k3aM1,(mrg32k3aM1Seq - mrg32k3aM1)
mrg32k3aM1:
        /* <DEDUP_REMOVED lines=144> */
	.type		mrg32k3aM1Seq,@object
	.size		mrg32k3aM1Seq,(mrg32k3aM2 - mrg32k3aM1Seq)
mrg32k3aM1Seq:
        /* <DEDUP_REMOVED lines=144> */
	.type		mrg32k3aM2,@object
	.size		mrg32k3aM2,(mrg32k3aM2Seq - mrg32k3aM2)
mrg32k3aM2:
        /* <DEDUP_REMOVED lines=144> */
	.type		mrg32k3aM2Seq,@object
	.size		mrg32k3aM2Seq,(precalc_xorwow_matrix - mrg32k3aM2Seq)
mrg32k3aM2Seq:
        /* <DEDUP_REMOVED lines=144> */
	.type		precalc_xorwow_matrix,@object
	.size		precalc_xorwow_matrix,(precalc_xorwow_offset_matrix - precalc_xorwow_matrix)
precalc_xorwow_matrix:
        /* <DEDUP_REMOVED lines=6400> */
	.type		precalc_xorwow_offset_matrix,@object
	.size		precalc_xorwow_offset_matrix,(.L_1 - precalc_xorwow_offset_matrix)
precalc_xorwow_offset_matrix:
        /* <DEDUP_REMOVED lines=6400> */
.L_1:


//--------------------- .nv.shared.reserved.0     --------------------------
	.section	.nv.shared.reserved.0,"aw",@nobits
	.weak		__nv_reservedSMEM_offset_0_alias
	.size		__nv_reservedSMEM_offset_0_alias, 0, 64
	.other		__nv_reservedSMEM_offset_0_alias,@"STO_CUDA_RESERVED_SHARED STV_DEFAULT"
__nv_reservedSMEM_offset_0_alias:
	.zero		0
	.zero		64


//--------------------- .nv.global                --------------------------
	.section	.nv.global,"aw",@nobits
	.align	4
.nv.global:
	.type		feromonas,@object
	.size		feromonas,(.L_10 - feromonas)
feromonas:
	.zero		100
.L_10:


//--------------------- .nv.constant0._Z18inicializarEstadosP17curandStateXORWOW --------------------------
	.section	.nv.constant0._Z18inicializarEstadosP17curandStateXORWOW,"a",@progbits
	.sectionflags	@""
	.align	4
.nv.constant0._Z18inicializarEstadosP17curandStateXORWOW:
	.zero		904


//--------------------- .nv.constant0._Z19actualizarFeromonasPiPf --------------------------
	.section	.nv.constant0._Z19actualizarFeromonasPiPf,"a",@progbits
	.sectionflags	@""
	.align	4
.nv.constant0._Z19actualizarFeromonasPiPf:
	.zero		912


//--------------------- .nv.constant0._Z19construirSolucionesPiPfP17curandStateXORWOWS0_ --------------------------
	.section	.nv.constant0._Z19construirSolucionesPiPfP17curandStateXORWOWS0_,"a",@progbits
	.sectionflags	@""
	.align	4
.nv.constant0._Z19construirSolucionesPiPfP17curandStateXORWOWS0_:
	.zero		928


//--------------------- .nv.constant0._Z20inicializarFeromonasv --------------------------
	.section	.nv.constant0._Z20inicializarFeromonasv,"a",@progbits
	.sectionflags	@""
	.align	4
.nv.constant0._Z20inicializarFeromonasv:
	.zero		896


//--------------------- SYMBOLS --------------------------

	.type		.nv.reservedSmem.offset0,@object
	.size		.nv.reservedSmem.offset0,0x4
